	.target	sm_90a

	.elftype	@"ET_EXEC"


//--------------------- .note.nv.tkinfo           --------------------------
	.section	.note.nv.tkinfo,"",@"SHT_NOTE"
	.sectionflags	@"SHF_NOTE_NV_TKINFO"
	.tkinfo
        /*0018*/ 	.word	0x00000002
        /*0030*/ 	.string	""
        /*0030*/ 	.string	"ptxas"
        /*0030*/ 	.string	"Cuda compilation tools, release 13.0, V13.0.88"
        /*0030*/ 	.string	"Build cuda_13.0.r13.0/compiler.36424714_0"
        /*0030*/ 	.string	"-arch sm_90a -m 64 "



//--------------------- .note.nv.cuinfo           --------------------------
	.section	.note.nv.cuinfo,"",@"SHT_NOTE"
	.sectionflags	@"SHF_NOTE_NV_CUINFO"
        /*0018*/ 	.short	0x0002
        /*001a*/ 	.short	0x005a
        /*001c*/ 	.short	0x0082
	.zero		2


//--------------------- .nv.info                  --------------------------
	.section	.nv.info,"",@"SHT_CUDA_INFO"
	.align	4


	//----- nvinfo : EIATTR_REGCOUNT
	.align		4
        /*0000*/ 	.byte	0x04, 0x2f
        /*0002*/ 	.short	(.L_15 - .L_14)
	.align		4
.L_14:
        /*0004*/ 	.word	index@(_ZN7cutlass13device_kernelINS_4gemm6kernel13GemmUniversalIN4cute5tupleIJiiiiEEENS1_10collective13CollectiveMmaINS1_34MainloopSm90TmaGmmaWarpSpecializedILi5ENS5_IJNS4_1CILi2EEENSA_ILi1EEESC_EEENS1_35KernelTmaWarpSpecializedCooperativeEEENS5_IJNSA_ILi128EEENSA_ILi64EEENSA_ILi32EEEEEENS_10tfloat32_tENS5_IJlSC_lEEESK_SL_NS4_8TiledMMAINS4_8MMA_AtomIJNS4_4SM904GMMA29MMA_64x64x8_F32TF32TF32_SS_TNILNSP_7ScaleInE1ELSR_1EEEEEENS4_6LayoutISD_NS5_IJSC_NSA_ILi0EEESV_EEEEENS5_IJNS4_10UnderscoreESY_SY_EEEEENS4_13SM90_TMA_LOADENS4_14ComposedLayoutINS4_7SwizzleILi3ELi4ELi3EEENS4_18smem_ptr_flag_bitsILi32EEENSU_INS5_IJNSA_ILi8EEESI_EEENS5_IJSI_SC_EEEEEEEvNS4_8identityENS4_23SM90_TMA_LOAD_MULTICASTES1B_vS1C_EENS_8epilogue10collective6detail29Sm90TmaWarpSpecializedAdapterINS1G_15DefaultEpilogueISK_SL_SL_NS1F_6thread17LinearCombinationISK_Li1EffLNS1K_9ScaleType4KindE0ELNS_15FloatRoundStyleE2ESK_EENS1_15EpilogueDefaultEEEEEvvEEEEvNT_6ParamsE)
        /*0008*/ 	.word	0x000000a8


	//----- nvinfo : EIATTR_FRAME_SIZE
	.align		4
.L_15:
        /*000c*/ 	.byte	0x04, 0x11
        /*000e*/ 	.short	(.L_17 - .L_16)
	.align		4
.L_16:
        /*0010*/ 	.word	index@(_ZN7cutlass13device_kernelINS_4gemm6kernel13GemmUniversalIN4cute5tupleIJiiiiEEENS1_10collective13CollectiveMmaINS1_34MainloopSm90TmaGmmaWarpSpecializedILi5ENS5_IJNS4_1CILi2EEENSA_ILi1EEESC_EEENS1_35KernelTmaWarpSpecializedCooperativeEEENS5_IJNSA_ILi128EEENSA_ILi64EEENSA_ILi32EEEEEENS_10tfloat32_tENS5_IJlSC_lEEESK_SL_NS4_8TiledMMAINS4_8MMA_AtomIJNS4_4SM904GMMA29MMA_64x64x8_F32TF32TF32_SS_TNILNSP_7ScaleInE1ELSR_1EEEEEENS4_6LayoutISD_NS5_IJSC_NSA_ILi0EEESV_EEEEENS5_IJNS4_10UnderscoreESY_SY_EEEEENS4_13SM90_TMA_LOADENS4_14ComposedLayoutINS4_7SwizzleILi3ELi4ELi3EEENS4_18smem_ptr_flag_bitsILi32EEENSU_INS5_IJNSA_ILi8EEESI_EEENS5_IJSI_SC_EEEEEEEvNS4_8identityENS4_23SM90_TMA_LOAD_MULTICASTES1B_vS1C_EENS_8epilogue10collective6detail29Sm90TmaWarpSpecializedAdapterINS1G_15DefaultEpilogueISK_SL_SL_NS1F_6thread17LinearCombinationISK_Li1EffLNS1K_9ScaleType4KindE0ELNS_15FloatRoundStyleE2ESK_EENS1_15EpilogueDefaultEEEEEvvEEEEvNT_6ParamsE)
        /*0014*/ 	.word	0x00000000


	//----- nvinfo : EIATTR_MIN_STACK_SIZE
	.align		4
.L_17:
        /*0018*/ 	.byte	0x04, 0x12
        /*001a*/ 	.short	(.L_19 - .L_18)
	.align		4
.L_18:
        /*001c*/ 	.word	index@(_ZN7cutlass13device_kernelINS_4gemm6kernel13GemmUniversalIN4cute5tupleIJiiiiEEENS1_10collective13CollectiveMmaINS1_34MainloopSm90TmaGmmaWarpSpecializedILi5ENS5_IJNS4_1CILi2EEENSA_ILi1EEESC_EEENS1_35KernelTmaWarpSpecializedCooperativeEEENS5_IJNSA_ILi128EEENSA_ILi64EEENSA_ILi32EEEEEENS_10tfloat32_tENS5_IJlSC_lEEESK_SL_NS4_8TiledMMAINS4_8MMA_AtomIJNS4_4SM904GMMA29MMA_64x64x8_F32TF32TF32_SS_TNILNSP_7ScaleInE1ELSR_1EEEEEENS4_6LayoutISD_NS5_IJSC_NSA_ILi0EEESV_EEEEENS5_IJNS4_10UnderscoreESY_SY_EEEEENS4_13SM90_TMA_LOADENS4_14ComposedLayoutINS4_7SwizzleILi3ELi4ELi3EEENS4_18smem_ptr_flag_bitsILi32EEENSU_INS5_IJNSA_ILi8EEESI_EEENS5_IJSI_SC_EEEEEEEvNS4_8identityENS4_23SM90_TMA_LOAD_MULTICASTES1B_vS1C_EENS_8epilogue10collective6detail29Sm90TmaWarpSpecializedAdapterINS1G_15DefaultEpilogueISK_SL_SL_NS1F_6thread17LinearCombinationISK_Li1EffLNS1K_9ScaleType4KindE0ELNS_15FloatRoundStyleE2ESK_EENS1_15EpilogueDefaultEEEEEvvEEEEvNT_6ParamsE)
        /*0020*/ 	.word	0x00000000
.L_19:


//--------------------- .nv.compat                --------------------------
	.section	.nv.compat,"",@"SHT_CUDA_COMPAT_INFO"
	.align	4
        /*0000*/ 	.byte	0x02, 0x09, 0x01, 0x00, 0x02, 0x02, 0x04, 0x00, 0x02, 0x05, 0x05, 0x00, 0x03, 0x07, 0x01, 0x01
        /*0010*/ 	.byte	0x02, 0x03, 0x01, 0x00, 0x02, 0x06, 0x01, 0x00, 0x04, 0x0b, 0x08, 0x00, 0x00, 0x00, 0x00, 0x00
        /*0020*/ 	.byte	0x00, 0x00, 0x00, 0x00


//--------------------- .nv.info._ZN7cutlass13device_kernelINS_4gemm6kernel13GemmUniversalIN4cute5tupleIJiiiiEEENS1_10collective13CollectiveMmaINS1_34MainloopSm90TmaGmmaWarpSpecializedILi5ENS5_IJNS4_1CILi2EEENSA_ILi1EEESC_EEENS1_35KernelTmaWarpSpecializedCooperativeEEENS5_IJNSA_ILi128EEENSA_ILi64EEENSA_ILi32EEEEEENS_10tfloat32_tENS5_IJlSC_lEEESK_SL_NS4_8TiledMMAINS4_8MMA_AtomIJNS4_4SM904GMMA29MMA_64x64x8_F32TF32TF32_SS_TNILNSP_7ScaleInE1ELSR_1EEEEEENS4_6LayoutISD_NS5_IJSC_NSA_ILi0EEESV_EEEEENS5_IJNS4_10UnderscoreESY_SY_EEEEENS4_13SM90_TMA_LOADENS4_14ComposedLayoutINS4_7SwizzleILi3ELi4ELi3EEENS4_18smem_ptr_flag_bitsILi32EEENSU_INS5_IJNSA_ILi8EEESI_EEENS5_IJSI_SC_EEEEEEEvNS4_8identityENS4_23SM90_TMA_LOAD_MULTICASTES1B_vS1C_EENS_8epilogue10collective6detail29Sm90TmaWarpSpecializedAdapterINS1G_15DefaultEpilogueISK_SL_SL_NS1F_6thread17LinearCombinationISK_Li1EffLNS1K_9ScaleType4KindE0ELNS_15FloatRoundStyleE2ESK_EENS1_15EpilogueDefaultEEEEEvvEEEEvNT_6ParamsE --------------------------
	.section	.nv.info._ZN7cutlass13device_kernelINS_4gemm6kernel13GemmUniversalIN4cute5tupleIJiiiiEEENS1_10collective13CollectiveMmaINS1_34MainloopSm90TmaGmmaWarpSpecializedILi5ENS5_IJNS4_1CILi2EEENSA_ILi1EEESC_EEENS1_35KernelTmaWarpSpecializedCooperativeEEENS5_IJNSA_ILi128EEENSA_ILi64EEENSA_ILi32EEEEEENS_10tfloat32_tENS5_IJlSC_lEEESK_SL_NS4_8TiledMMAINS4_8MMA_AtomIJNS4_4SM904GMMA29MMA_64x64x8_F32TF32TF32_SS_TNILNSP_7ScaleInE1ELSR_1EEEEEENS4_6LayoutISD_NS5_IJSC_NSA_ILi0EEESV_EEEEENS5_IJNS4_10UnderscoreESY_SY_EEEEENS4_13SM90_TMA_LOADENS4_14ComposedLayoutINS4_7SwizzleILi3ELi4ELi3EEENS4_18smem_ptr_flag_bitsILi32EEENSU_INS5_IJNSA_ILi8EEESI_EEENS5_IJSI_SC_EEEEEEEvNS4_8identityENS4_23SM90_TMA_LOAD_MULTICASTES1B_vS1C_EENS_8epilogue10collective6detail29Sm90TmaWarpSpecializedAdapterINS1G_15DefaultEpilogueISK_SL_SL_NS1F_6thread17LinearCombinationISK_Li1EffLNS1K_9ScaleType4KindE0ELNS_15FloatRoundStyleE2ESK_EENS1_15EpilogueDefaultEEEEEvvEEEEvNT_6ParamsE,"",@"SHT_CUDA_INFO"
	.sectionflags	@""
	.align	4


	//----- nvinfo : EIATTR_CUDA_API_VERSION
	.align		4
        /*0000*/ 	.byte	0x04, 0x37
        /*0002*/ 	.short	(.L_21 - .L_20)
.L_20:
        /*0004*/ 	.word	0x00000082


	//----- nvinfo : EIATTR_KPARAM_INFO
	.align		4
.L_21:
        /*0008*/ 	.byte	0x04, 0x17
        /*000a*/ 	.short	(.L_23 - .L_22)
.L_22:
        /*000c*/ 	.word	0x00000000
        /*0010*/ 	.short	0x0000
        /*0012*/ 	.short	0x0070
        /*0014*/ 	.byte	0x00, 0xf0, 0x01, 0x10


	//----- nvinfo : EIATTR_SPARSE_MMA_MASK
	.align		4
.L_23:
        /*0018*/ 	.byte	0x03, 0x50
        /*001a*/ 	.short	0x0000


	//----- nvinfo : EIATTR_MAXREG_COUNT
	.align		4
        /*001c*/ 	.byte	0x03, 0x1b
        /*001e*/ 	.short	0x00a8


	//----- nvinfo : EIATTR_NUM_BARRIERS
	.align		4
        /*0020*/ 	.byte	0x02, 0x4c
        /*0022*/ 	.byte	0x01
	.zero		1


	//----- nvinfo : EIATTR_EXTERNS
	.align		4
        /*0024*/ 	.byte	0x04, 0x0f
        /*0026*/ 	.short	(.L_25 - .L_24)


	//   ....[0]....
	.align		4
.L_24:
        /*0028*/ 	.word	index@(__assertfail)


	//----- nvinfo : EIATTR_MERCURY_ISA_VERSION
	.align		4
.L_25:
        /*002c*/ 	.byte	0x03, 0x5f
        /*002e*/ 	.short	0x0101


	//----- nvinfo : EIATTR_INT_WARP_WIDE_INSTR_OFFSETS
	.align		4
        /*0030*/ 	.byte	0x04, 0x31
        /*0032*/ 	.short	(.L_27 - .L_26)


	//   ....[0]....
.L_26:
        /*0034*/ 	.word	0x000004a0


	//   ....[1]....
        /*0038*/ 	.word	0x000004d0


	//   ....[2]....
        /*003c*/ 	.word	0x00000690


	//----- nvinfo : EIATTR_COOP_GROUP_MASK_REGIDS
	.align		4
.L_27:
        /*0040*/ 	.byte	0x04, 0x29
        /*0042*/ 	.short	(.L_29 - .L_28)


	//   ....[0]....
.L_28:
        /*0044*/ 	.word	0xffffffff


	//   ....[1]....
        /*0048*/ 	.word	0xffffffff


	//   ....[2]....
        /*004c*/ 	.word	0xffffffff


	//   ....[3]....
        /*0050*/ 	.word	0xffffffff


	//   ....[4]....
        /*0054*/ 	.word	0xffffffff


	//   ....[5]....
        /*0058*/ 	.word	0xffffffff


	//----- nvinfo : EIATTR_COOP_GROUP_INSTR_OFFSETS
	.align		4
.L_29:
        /*005c*/ 	.byte	0x04, 0x28
        /*005e*/ 	.short	(.L_31 - .L_30)


	//   ....[0]....
.L_30:
        /*0060*/ 	.word	0x00000060


	//   ....[1]....
        /*0064*/ 	.word	0x00000070


	//   ....[2]....
        /*0068*/ 	.word	0x00000130


	//   ....[3]....
        /*006c*/ 	.word	0x000002f0


	//   ....[4]....
        /*0070*/ 	.word	0x00000810


	//   ....[5]....
        /*0074*/ 	.word	0x00001250


	//----- nvinfo : EIATTR_REG_RECONFIG
	.align		4
.L_31:
        /*0078*/ 	.byte	0x01, 0x54
	.zero		2


	//----- nvinfo : EIATTR_SYSCALL_OFFSETS
	.align		4
        /*007c*/ 	.byte	0x04, 0x46
        /*007e*/ 	.short	(.L_33 - .L_32)


	//   ....[0]....
.L_32:
        /*0080*/ 	.word	0x00001410


	//----- nvinfo : EIATTR_MBARRIER_INSTR_OFFSETS
	.align		4
.L_33:
        /*0084*/ 	.byte	0x04, 0x39
        /*0086*/ 	.short	(.L_35 - .L_34)


	//   ....[0]....
.L_34:
        /*0088*/ 	.word	0x00000230
        /*008c*/ 	.word	0x000000ff
        /*0090*/ 	.word	0x00000000
        /*0094*/ 	.short	0x0100
        /*0096*/ 	.byte	0x08
	.zero		1


	//   ....[1]....
        /*0098*/ 	.word	0x00000240
        /*009c*/ 	.word	0x000000ff
        /*00a0*/ 	.word	0x00000028
        /*00a4*/ 	.short	0x0100
        /*00a6*/ 	.byte	0x08
	.zero		1


	//   ....[2]....
        /*00a8*/ 	.word	0x00000250
        /*00ac*/ 	.word	0x000000ff
        /*00b0*/ 	.word	0x00000008
        /*00b4*/ 	.short	0x0100
        /*00b6*/ 	.byte	0x08
	.zero		1


	//   ....[3]....
        /*00b8*/ 	.word	0x00000260
        /*00bc*/ 	.word	0x000000ff
        /*00c0*/ 	.word	0x00000030
        /*00c4*/ 	.short	0x0100
        /*00c6*/ 	.byte	0x08
	.zero		1


	//   ....[4]....
        /*00c8*/ 	.word	0x00000270
        /*00cc*/ 	.word	0x000000ff
        /*00d0*/ 	.word	0x00000010
        /*00d4*/ 	.short	0x0100
        /*00d6*/ 	.byte	0x08
	.zero		1


	//   ....[5]....
        /*00d8*/ 	.word	0x00000280
        /*00dc*/ 	.word	0x000000ff
        /*00e0*/ 	.word	0x00000038
        /*00e4*/ 	.short	0x0100
        /*00e6*/ 	.byte	0x08
	.zero		1


	//   ....[6]....
        /*00e8*/ 	.word	0x00000290
        /*00ec*/ 	.word	0x000000ff
        /*00f0*/ 	.word	0x00000018
        /*00f4*/ 	.short	0x0100
        /*00f6*/ 	.byte	0x08
	.zero		1


	//   ....[7]....
        /*00f8*/ 	.word	0x000002a0
        /*00fc*/ 	.word	0x000000ff
        /*0100*/ 	.word	0x00000040
        /*0104*/ 	.short	0x0100
        /*0106*/ 	.byte	0x08
	.zero		1


	//   ....[8]....
        /*0108*/ 	.word	0x000002b0
        /*010c*/ 	.word	0x000000ff
        /*0110*/ 	.word	0x00000020
        /*0114*/ 	.short	0x0100
        /*0116*/ 	.byte	0x08
	.zero		1


	//   ....[9]....
        /*0118*/ 	.word	0x000002c0
        /*011c*/ 	.word	0x000000ff
        /*0120*/ 	.word	0x00000048
        /*0124*/ 	.short	0x0100
        /*0126*/ 	.byte	0x08
	.zero		1


	//   ....[10]....
        /*0128*/ 	.word	0x00000710
        /*012c*/ 	.word	0x000000ff
        /*0130*/ 	.word	0x00000060
        /*0134*/ 	.short	0x0100
        /*0136*/ 	.byte	0x06
	.zero		1


	//   ....[11]....
        /*0138*/ 	.word	0x000007a0
        /*013c*/ 	.word	0x000000ff
        /*0140*/ 	.word	0x00000068
        /*0144*/ 	.short	0x0100
        /*0146*/ 	.byte	0x06
	.zero		1


	//   ....[12]....
        /*0148*/ 	.word	0x000014d0
        /*014c*/ 	.word	0x00000003
        /*0150*/ 	.word	0x00000000
        /*0154*/ 	.short	0x010a
        /*0156*/ 	.byte	0x3f
	.zero		1


	//   ....[13]....
        /*0158*/ 	.word	0x00001510
        /*015c*/ 	.word	0x00000003
        /*0160*/ 	.word	0x00000000
        /*0164*/ 	.short	0x010a
        /*0166*/ 	.byte	0x3f
	.zero		1


	//   ....[14]....
        /*0168*/ 	.word	0x000018e0
        /*016c*/ 	.word	0x00000005
        /*0170*/ 	.word	0x00000000
        /*0174*/ 	.short	0x010a
        /*0176*/ 	.byte	0x3f
	.zero		1


	//   ....[15]....
        /*0178*/ 	.word	0x00001920
        /*017c*/ 	.word	0x00000005
        /*0180*/ 	.word	0x00000000
        /*0184*/ 	.short	0x010a
        /*0186*/ 	.byte	0x3f
	.zero		1


	//   ....[16]....
        /*0188*/ 	.word	0x00001b80
        /*018c*/ 	.word	0x00000005
        /*0190*/ 	.word	0x00000000
        /*0194*/ 	.short	0x0101
        /*0196*/ 	.byte	0x3f
	.zero		1


	//   ....[17]....
        /*0198*/ 	.word	0x00001da0
        /*019c*/ 	.word	0x00000003
        /*01a0*/ 	.word	0x00000000
        /*01a4*/ 	.short	0x0101
        /*01a6*/ 	.byte	0x3f
	.zero		1


	//   ....[18]....
        /*01a8*/ 	.word	0x00005280
        /*01ac*/ 	.word	0x00000017
        /*01b0*/ 	.word	0x00000028
        /*01b4*/ 	.short	0x010a
        /*01b6*/ 	.byte	0x3f
	.zero		1


	//   ....[19]....
        /*01b8*/ 	.word	0x000055f0
        /*01bc*/ 	.word	0x00000003
        /*01c0*/ 	.word	0x00000068
        /*01c4*/ 	.short	0x0101
        /*01c6*/ 	.byte	0x3f
	.zero		1


	//   ....[20]....
        /*01c8*/ 	.word	0x00005d50
        /*01cc*/ 	.word	0x00000007
        /*01d0*/ 	.word	0x00000000
        /*01d4*/ 	.short	0x010a
        /*01d6*/ 	.byte	0x3f
	.zero		1


	//   ....[21]....
        /*01d8*/ 	.word	0x00005dd0
        /*01dc*/ 	.word	0x00000008
        /*01e0*/ 	.word	0x00000000
        /*01e4*/ 	.short	0x010a
        /*01e6*/ 	.byte	0x3f
	.zero		1


	//   ....[22]....
        /*01e8*/ 	.word	0x00005e60
        /*01ec*/ 	.word	0x00000009
        /*01f0*/ 	.word	0x00000000
        /*01f4*/ 	.short	0x010a
        /*01f6*/ 	.byte	0x3f
	.zero		1


	//   ....[23]....
        /*01f8*/ 	.word	0x00005ef0
        /*01fc*/ 	.word	0x00000006
        /*0200*/ 	.word	0x00000000
        /*0204*/ 	.short	0x010a
        /*0206*/ 	.byte	0x3f
	.zero		1


	//   ....[24]....
        /*0208*/ 	.word	0x00005f80
        /*020c*/ 	.word	0x00000003
        /*0210*/ 	.word	0x00000000
        /*0214*/ 	.short	0x010a
        /*0216*/ 	.byte	0x3f
	.zero		1


	//   ....[25]....
        /*0218*/ 	.word	0x00005fe0
        /*021c*/ 	.word	0x00000003
        /*0220*/ 	.word	0x00000000
        /*0224*/ 	.short	0x010a
        /*0226*/ 	.byte	0x3f
	.zero		1


	//   ....[26]....
        /*0228*/ 	.word	0x00006030
        /*022c*/ 	.word	0x00000005
        /*0230*/ 	.word	0x00000000
        /*0234*/ 	.short	0x010a
        /*0236*/ 	.byte	0x3f
	.zero		1


	//   ....[27]....
        /*0238*/ 	.word	0x00006100
        /*023c*/ 	.word	0x00000017
        /*0240*/ 	.word	0x00000028
        /*0244*/ 	.short	0x010a
        /*0246*/ 	.byte	0x3f
	.zero		1


	//   ....[28]....
        /*0248*/ 	.word	0x000061d0
        /*024c*/ 	.word	0x00000007
        /*0250*/ 	.word	0x00000000
        /*0254*/ 	.short	0x010a
        /*0256*/ 	.byte	0x3f
	.zero		1


	//   ....[29]....
        /*0258*/ 	.word	0x00006220
        /*025c*/ 	.word	0x00000008
        /*0260*/ 	.word	0x00000000
        /*0264*/ 	.short	0x010a
        /*0266*/ 	.byte	0x3f
	.zero		1


	//   ....[30]....
        /*0268*/ 	.word	0x00006270
        /*026c*/ 	.word	0x00000009
        /*0270*/ 	.word	0x00000000
        /*0274*/ 	.short	0x010a
        /*0276*/ 	.byte	0x3f
	.zero		1


	//   ....[31]....
        /*0278*/ 	.word	0x000062c0
        /*027c*/ 	.word	0x00000006
        /*0280*/ 	.word	0x00000000
        /*0284*/ 	.short	0x010a
        /*0286*/ 	.byte	0x3f
	.zero		1


	//----- nvinfo : EIATTR_NUM_MBARRIERS
	.align		4
.L_35:
        /*0288*/ 	.byte	0x03, 0x38
        /*028a*/ 	.short	0x000c


	//----- nvinfo : EIATTR_EXIT_INSTR_OFFSETS
	.align		4
        /*028c*/ 	.byte	0x04, 0x1c
        /*028e*/ 	.short	(.L_37 - .L_36)


	//   ....[0]....
.L_36:
        /*0290*/ 	.word	0x00000970


	//   ....[1]....
        /*0294*/ 	.word	0x00001180


	//   ....[2]....
        /*0298*/ 	.word	0x00004990


	//   ....[3]....
        /*029c*/ 	.word	0x00004ef0


	//   ....[4]....
        /*02a0*/ 	.word	0x00005fd0


	//----- nvinfo : EIATTR_MAX_THREADS
	.align		4
.L_37:
        /*02a4*/ 	.byte	0x04, 0x05
        /*02a6*/ 	.short	(.L_39 - .L_38)
.L_38:
        /*02a8*/ 	.word	0x00000180
        /*02ac*/ 	.word	0x00000001
        /*02b0*/ 	.word	0x00000001


	//----- nvinfo : EIATTR_CRS_STACK_SIZE
	.align		4
.L_39:
        /*02b4*/ 	.byte	0x04, 0x1e
        /*02b6*/ 	.short	(.L_41 - .L_40)
.L_40:
        /*02b8*/ 	.word	0x00000000


	//----- nvinfo : EIATTR_CBANK_PARAM_SIZE
	.align		4
.L_41:
        /*02bc*/ 	.byte	0x03, 0x19
        /*02be*/ 	.short	0x0470


	//----- nvinfo : EIATTR_PARAM_CBANK
	.align		4
        /*02c0*/ 	.byte	0x04, 0x0a
        /*02c2*/ 	.short	(.L_43 - .L_42)
	.align		4
.L_42:
        /*02c4*/ 	.word	index@(.nv.constant0._ZN7cutlass13device_kernelINS_4gemm6kernel13GemmUniversalIN4cute5tupleIJiiiiEEENS1_10collective13CollectiveMmaINS1_34MainloopSm90TmaGmmaWarpSpecializedILi5ENS5_IJNS4_1CILi2EEENSA_ILi1EEESC_EEENS1_35KernelTmaWarpSpecializedCooperativeEEENS5_IJNSA_ILi128EEENSA_ILi64EEENSA_ILi32EEEEEENS_10tfloat32_tENS5_IJlSC_lEEESK_SL_NS4_8TiledMMAINS4_8MMA_AtomIJNS4_4SM904GMMA29MMA_64x64x8_F32TF32TF32_SS_TNILNSP_7ScaleInE1ELSR_1EEEEEENS4_6LayoutISD_NS5_IJSC_NSA_ILi0EEESV_EEEEENS5_IJNS4_10UnderscoreESY_SY_EEEEENS4_13SM90_TMA_LOADENS4_14ComposedLayoutINS4_7SwizzleILi3ELi4ELi3EEENS4_18smem_ptr_flag_bitsILi32EEENSU_INS5_IJNSA_ILi8EEESI_EEENS5_IJSI_SC_EEEEEEEvNS4_8identityENS4_23SM90_TMA_LOAD_MULTICASTES1B_vS1C_EENS_8epilogue10collective6detail29Sm90TmaWarpSpecializedAdapterINS1G_15DefaultEpilogueISK_SL_SL_NS1F_6thread17LinearCombinationISK_Li1EffLNS1K_9ScaleType4KindE0ELNS_15FloatRoundStyleE2ESK_EENS1_15EpilogueDefaultEEEEEvvEEEEvNT_6ParamsE)
        /*02c8*/ 	.short	0x0210
        /*02ca*/ 	.short	0x0470


	//----- nvinfo : EIATTR_SW_WAR
	.align		4
.L_43:
        /*02cc*/ 	.byte	0x04, 0x36
        /*02ce*/ 	.short	(.L_45 - .L_44)
.L_44:
        /*02d0*/ 	.word	0x00000008
.L_45:


//--------------------- .nv.callgraph             --------------------------
	.section	.nv.callgraph,"",@"SHT_CUDA_CALLGRAPH"
	.align	4
	.sectionentsize	8
	.align		4
        /*0000*/ 	.word	0x00000000
	.align		4
        /*0004*/ 	.word	0xffffffff
	.align		4
        /*0008*/ 	.word	index@(_ZN7cutlass13device_kernelINS_4gemm6kernel13GemmUniversalIN4cute5tupleIJiiiiEEENS1_10collective13CollectiveMmaINS1_34MainloopSm90TmaGmmaWarpSpecializedILi5ENS5_IJNS4_1CILi2EEENSA_ILi1EEESC_EEENS1_35KernelTmaWarpSpecializedCooperativeEEENS5_IJNSA_ILi128EEENSA_ILi64EEENSA_ILi32EEEEEENS_10tfloat32_tENS5_IJlSC_lEEESK_SL_NS4_8TiledMMAINS4_8MMA_AtomIJNS4_4SM904GMMA29MMA_64x64x8_F32TF32TF32_SS_TNILNSP_7ScaleInE1ELSR_1EEEEEENS4_6LayoutISD_NS5_IJSC_NSA_ILi0EEESV_EEEEENS5_IJNS4_10UnderscoreESY_SY_EEEEENS4_13SM90_TMA_LOADENS4_14ComposedLayoutINS4_7SwizzleILi3ELi4ELi3EEENS4_18smem_ptr_flag_bitsILi32EEENSU_INS5_IJNSA_ILi8EEESI_EEENS5_IJSI_SC_EEEEEEEvNS4_8identityENS4_23SM90_TMA_LOAD_MULTICASTES1B_vS1C_EENS_8epilogue10collective6detail29Sm90TmaWarpSpecializedAdapterINS1G_15DefaultEpilogueISK_SL_SL_NS1F_6thread17LinearCombinationISK_Li1EffLNS1K_9ScaleType4KindE0ELNS_15FloatRoundStyleE2ESK_EENS1_15EpilogueDefaultEEEEEvvEEEEvNT_6ParamsE)
	.align		4
        /*000c*/ 	.word	index@(__assertfail)
	.align		4
        /*0010*/ 	.word	0x00000000
	.align		4
        /*0014*/ 	.word	0xfffffffe
	.align		4
        /*0018*/ 	.word	0x00000000
	.align		4
        /*001c*/ 	.word	0xfffffffd
	.align		4
        /*0020*/ 	.word	0x00000000
	.align		4
        /*0024*/ 	.word	0xfffffffc


//--------------------- .nv.constant4             --------------------------
	.section	.nv.constant4,"a",@progbits
	.align	8
	.align		8
.nv.constant4:
        /*0000*/ 	.dword	__assertfail
	.align		8
        /*0008*/ 	.dword	__unnamed_1
	.align		8
        /*0010*/ 	.dword	_ZN39_INTERNAL_0799a73d_4_k_cu_175a565a_65414cuda3std3__45__cpo5beginE
	.align		8
        /*0018*/ 	.dword	_ZN39_INTERNAL_0799a73d_4_k_cu_175a565a_65414cuda3std3__45__cpo3endE
	.align		8
        /*0020*/ 	.dword	_ZN39_INTERNAL_0799a73d_4_k_cu_175a565a_65414cuda3std3__45__cpo6cbeginE
	.align		8
        /*0028*/ 	.dword	_ZN39_INTERNAL_0799a73d_4_k_cu_175a565a_65414cuda3std3__45__cpo4cendE
	.align		8
        /*0030*/ 	.dword	_ZN39_INTERNAL_0799a73d_4_k_cu_175a565a_65414cuda3std3__441_GLOBAL__N__0799a73d_4_k_cu_175a565a_65416ignoreE
	.align		8
        /*0038*/ 	.dword	_ZN39_INTERNAL_0799a73d_4_k_cu_175a565a_65414cuda3std3__419piecewise_constructE
	.align		8
        /*0040*/ 	.dword	_ZN39_INTERNAL_0799a73d_4_k_cu_175a565a_65414cuda3std3__48in_placeE
	.align		8
        /*0048*/ 	.dword	_ZN39_INTERNAL_0799a73d_4_k_cu_175a565a_65414cuda3std6ranges3__45__cpo4swapE
	.align		8
        /*0050*/ 	.dword	_ZN39_INTERNAL_0799a73d_4_k_cu_175a565a_65414cuda3std6ranges3__45__cpo9iter_moveE
	.align		8
        /*0058*/ 	.dword	_ZN39_INTERNAL_0799a73d_4_k_cu_175a565a_65414cute7productE
	.align		8
        /*0060*/ 	.dword	_ZN39_INTERNAL_0799a73d_4_k_cu_175a565a_65414cute1_E
	.align		8
        /*0068*/ 	.dword	$str$22
	.align		8
        /*0070*/ 	.dword	$str$23


//--------------------- .text._ZN7cutlass13device_kernelINS_4gemm6kernel13GemmUniversalIN4cute5tupleIJiiiiEEENS1_10collective13CollectiveMmaINS1_34MainloopSm90TmaGmmaWarpSpecializedILi5ENS5_IJNS4_1CILi2EEENSA_ILi1EEESC_EEENS1_35KernelTmaWarpSpecializedCooperativeEEENS5_IJNSA_ILi128EEENSA_ILi64EEENSA_ILi32EEEEEENS_10tfloat32_tENS5_IJlSC_lEEESK_SL_NS4_8TiledMMAINS4_8MMA_AtomIJNS4_4SM904GMMA29MMA_64x64x8_F32TF32TF32_SS_TNILNSP_7ScaleInE1ELSR_1EEEEEENS4_6LayoutISD_NS5_IJSC_NSA_ILi0EEESV_EEEEENS5_IJNS4_10UnderscoreESY_SY_EEEEENS4_13SM90_TMA_LOADENS4_14ComposedLayoutINS4_7SwizzleILi3ELi4ELi3EEENS4_18smem_ptr_flag_bitsILi32EEENSU_INS5_IJNSA_ILi8EEESI_EEENS5_IJSI_SC_EEEEEEEvNS4_8identityENS4_23SM90_TMA_LOAD_MULTICASTES1B_vS1C_EENS_8epilogue10collective6detail29Sm90TmaWarpSpecializedAdapterINS1G_15DefaultEpilogueISK_SL_SL_NS1F_6thread17LinearCombinationISK_Li1EffLNS1K_9ScaleType4KindE0ELNS_15FloatRoundStyleE2ESK_EENS1_15EpilogueDefaultEEEEEvvEEEEvNT_6ParamsE --------------------------
	.section	.text._ZN7cutlass13device_kernelINS_4gemm6kernel13GemmUniversalIN4cute5tupleIJiiiiEEENS1_10collective13CollectiveMmaINS1_34MainloopSm90TmaGmmaWarpSpecializedILi5ENS5_IJNS4_1CILi2EEENSA_ILi1EEESC_EEENS1_35KernelTmaWarpSpecializedCooperativeEEENS5_IJNSA_ILi128EEENSA_ILi64EEENSA_ILi32EEEEEENS_10tfloat32_tENS5_IJlSC_lEEESK_SL_NS4_8TiledMMAINS4_8MMA_AtomIJNS4_4SM904GMMA29MMA_64x64x8_F32TF32TF32_SS_TNILNSP_7ScaleInE1ELSR_1EEEEEENS4_6LayoutISD_NS5_IJSC_NSA_ILi0EEESV_EEEEENS5_IJNS4_10UnderscoreESY_SY_EEEEENS4_13SM90_TMA_LOADENS4_14ComposedLayoutINS4_7SwizzleILi3ELi4ELi3EEENS4_18smem_ptr_flag_bitsILi32EEENSU_INS5_IJNSA_ILi8EEESI_EEENS5_IJSI_SC_EEEEEEEvNS4_8identityENS4_23SM90_TMA_LOAD_MULTICASTES1B_vS1C_EENS_8epilogue10collective6detail29Sm90TmaWarpSpecializedAdapterINS1G_15DefaultEpilogueISK_SL_SL_NS1F_6thread17LinearCombinationISK_Li1EffLNS1K_9ScaleType4KindE0ELNS_15FloatRoundStyleE2ESK_EENS1_15EpilogueDefaultEEEEEvvEEEEvNT_6ParamsE,"ax",@progbits
	.align	128
.text._ZN7cutlass13device_kernelINS_4gemm6kernel13GemmUniversalIN4cute5tupleIJiiiiEEENS1_10collective13CollectiveMmaINS1_34MainloopSm90TmaGmmaWarpSpecializedILi5ENS5_IJNS4_1CILi2EEENSA_ILi1EEESC_EEENS1_35KernelTmaWarpSpecializedCooperativeEEENS5_IJNSA_ILi128EEENSA_ILi64EEENSA_ILi32EEEEEENS_10tfloat32_tENS5_IJlSC_lEEESK_SL_NS4_8TiledMMAINS4_8MMA_AtomIJNS4_4SM904GMMA29MMA_64x64x8_F32TF32TF32_SS_TNILNSP_7ScaleInE1ELSR_1EEEEEENS4_6LayoutISD_NS5_IJSC_NSA_ILi0EEESV_EEEEENS5_IJNS4_10UnderscoreESY_SY_EEEEENS4_13SM90_TMA_LOADENS4_14ComposedLayoutINS4_7SwizzleILi3ELi4ELi3EEENS4_18smem_ptr_flag_bitsILi32EEENSU_INS5_IJNSA_ILi8EEESI_EEENS5_IJSI_SC_EEEEEEEvNS4_8identityENS4_23SM90_TMA_LOAD_MULTICASTES1B_vS1C_EENS_8epilogue10collective6detail29Sm90TmaWarpSpecializedAdapterINS1G_15DefaultEpilogueISK_SL_SL_NS1F_6thread17LinearCombinationISK_Li1EffLNS1K_9ScaleType4KindE0ELNS_15FloatRoundStyleE2ESK_EENS1_15EpilogueDefaultEEEEEvvEEEEvNT_6ParamsE:
        .type           _ZN7cutlass13device_kernelINS_4gemm6kernel13GemmUniversalIN4cute5tupleIJiiiiEEENS1_10collective13CollectiveMmaINS1_34MainloopSm90TmaGmmaWarpSpecializedILi5ENS5_IJNS4_1CILi2EEENSA_ILi1EEESC_EEENS1_35KernelTmaWarpSpecializedCooperativeEEENS5_IJNSA_ILi128EEENSA_ILi64EEENSA_ILi32EEEEEENS_10tfloat32_tENS5_IJlSC_lEEESK_SL_NS4_8TiledMMAINS4_8MMA_AtomIJNS4_4SM904GMMA29MMA_64x64x8_F32TF32TF32_SS_TNILNSP_7ScaleInE1ELSR_1EEEEEENS4_6LayoutISD_NS5_IJSC_NSA_ILi0EEESV_EEEEENS5_IJNS4_10UnderscoreESY_SY_EEEEENS4_13SM90_TMA_LOADENS4_14ComposedLayoutINS4_7SwizzleILi3ELi4ELi3EEENS4_18smem_ptr_flag_bitsILi32EEENSU_INS5_IJNSA_ILi8EEESI_EEENS5_IJSI_SC_EEEEEEEvNS4_8identityENS4_23SM90_TMA_LOAD_MULTICASTES1B_vS1C_EENS_8epilogue10collective6detail29Sm90TmaWarpSpecializedAdapterINS1G_15DefaultEpilogueISK_SL_SL_NS1F_6thread17LinearCombinationISK_Li1EffLNS1K_9ScaleType4KindE0ELNS_15FloatRoundStyleE2ESK_EENS1_15EpilogueDefaultEEEEEvvEEEEvNT_6ParamsE,@function
        .size           _ZN7cutlass13device_kernelINS_4gemm6kernel13GemmUniversalIN4cute5tupleIJiiiiEEENS1_10collective13CollectiveMmaINS1_34MainloopSm90TmaGmmaWarpSpecializedILi5ENS5_IJNS4_1CILi2EEENSA_ILi1EEESC_EEENS1_35KernelTmaWarpSpecializedCooperativeEEENS5_IJNSA_ILi128EEENSA_ILi64EEENSA_ILi32EEEEEENS_10tfloat32_tENS5_IJlSC_lEEESK_SL_NS4_8TiledMMAINS4_8MMA_AtomIJNS4_4SM904GMMA29MMA_64x64x8_F32TF32TF32_SS_TNILNSP_7ScaleInE1ELSR_1EEEEEENS4_6LayoutISD_NS5_IJSC_NSA_ILi0EEESV_EEEEENS5_IJNS4_10UnderscoreESY_SY_EEEEENS4_13SM90_TMA_LOADENS4_14ComposedLayoutINS4_7SwizzleILi3ELi4ELi3EEENS4_18smem_ptr_flag_bitsILi32EEENSU_INS5_IJNSA_ILi8EEESI_EEENS5_IJSI_SC_EEEEEEEvNS4_8identityENS4_23SM90_TMA_LOAD_MULTICASTES1B_vS1C_EENS_8epilogue10collective6detail29Sm90TmaWarpSpecializedAdapterINS1G_15DefaultEpilogueISK_SL_SL_NS1F_6thread17LinearCombinationISK_Li1EffLNS1K_9ScaleType4KindE0ELNS_15FloatRoundStyleE2ESK_EENS1_15EpilogueDefaultEEEEEvvEEEEvNT_6ParamsE,(.L_x_137 - _ZN7cutlass13device_kernelINS_4gemm6kernel13GemmUniversalIN4cute5tupleIJiiiiEEENS1_10collective13CollectiveMmaINS1_34MainloopSm90TmaGmmaWarpSpecializedILi5ENS5_IJNS4_1CILi2EEENSA_ILi1EEESC_EEENS1_35KernelTmaWarpSpecializedCooperativeEEENS5_IJNSA_ILi128EEENSA_ILi64EEENSA_ILi32EEEEEENS_10tfloat32_tENS5_IJlSC_lEEESK_SL_NS4_8TiledMMAINS4_8MMA_AtomIJNS4_4SM904GMMA29MMA_64x64x8_F32TF32TF32_SS_TNILNSP_7ScaleInE1ELSR_1EEEEEENS4_6LayoutISD_NS5_IJSC_NSA_ILi0EEESV_EEEEENS5_IJNS4_10UnderscoreESY_SY_EEEEENS4_13SM90_TMA_LOADENS4_14ComposedLayoutINS4_7SwizzleILi3ELi4ELi3EEENS4_18smem_ptr_flag_bitsILi32EEENSU_INS5_IJNSA_ILi8EEESI_EEENS5_IJSI_SC_EEEEEEEvNS4_8identityENS4_23SM90_TMA_LOAD_MULTICASTES1B_vS1C_EENS_8epilogue10collective6detail29Sm90TmaWarpSpecializedAdapterINS1G_15DefaultEpilogueISK_SL_SL_NS1F_6thread17LinearCombinationISK_Li1EffLNS1K_9ScaleType4KindE0ELNS_15FloatRoundStyleE2ESK_EENS1_15EpilogueDefaultEEEEEvvEEEEvNT_6ParamsE)
        .other          _ZN7cutlass13device_kernelINS_4gemm6kernel13GemmUniversalIN4cute5tupleIJiiiiEEENS1_10collective13CollectiveMmaINS1_34MainloopSm90TmaGmmaWarpSpecializedILi5ENS5_IJNS4_1CILi2EEENSA_ILi1EEESC_EEENS1_35KernelTmaWarpSpecializedCooperativeEEENS5_IJNSA_ILi128EEENSA_ILi64EEENSA_ILi32EEEEEENS_10tfloat32_tENS5_IJlSC_lEEESK_SL_NS4_8TiledMMAINS4_8MMA_AtomIJNS4_4SM904GMMA29MMA_64x64x8_F32TF32TF32_SS_TNILNSP_7ScaleInE1ELSR_1EEEEEENS4_6LayoutISD_NS5_IJSC_NSA_ILi0EEESV_EEEEENS5_IJNS4_10UnderscoreESY_SY_EEEEENS4_13SM90_TMA_LOADENS4_14ComposedLayoutINS4_7SwizzleILi3ELi4ELi3EEENS4_18smem_ptr_flag_bitsILi32EEENSU_INS5_IJNSA_ILi8EEESI_EEENS5_IJSI_SC_EEEEEEEvNS4_8identityENS4_23SM90_TMA_LOAD_MULTICASTES1B_vS1C_EENS_8epilogue10collective6detail29Sm90TmaWarpSpecializedAdapterINS1G_15DefaultEpilogueISK_SL_SL_NS1F_6thread17LinearCombinationISK_Li1EffLNS1K_9ScaleType4KindE0ELNS_15FloatRoundStyleE2ESK_EENS1_15EpilogueDefaultEEEEEvvEEEEvNT_6ParamsE,@"STO_CUDA_ENTRY STV_DEFAULT"
_ZN7cutlass13device_kernelINS_4gemm6kernel13GemmUniversalIN4cute5tupleIJiiiiEEENS1_10collective13CollectiveMmaINS1_34MainloopSm90TmaGmmaWarpSpecializedILi5ENS5_IJNS4_1CILi2EEENSA_ILi1EEESC_EEENS1_35KernelTmaWarpSpecializedCooperativeEEENS5_IJNSA_ILi128EEENSA_ILi64EEENSA_ILi32EEEEEENS_10tfloat32_tENS5_IJlSC_lEEESK_SL_NS4_8TiledMMAINS4_8MMA_AtomIJNS4_4SM904GMMA29MMA_64x64x8_F32TF32TF32_SS_TNILNSP_7ScaleInE1ELSR_1EEEEEENS4_6LayoutISD_NS5_IJSC_NSA_ILi0EEESV_EEEEENS5_IJNS4_10UnderscoreESY_SY_EEEEENS4_13SM90_TMA_LOADENS4_14ComposedLayoutINS4_7SwizzleILi3ELi4ELi3EEENS4_18smem_ptr_flag_bitsILi32EEENSU_INS5_IJNSA_ILi8EEESI_EEENS5_IJSI_SC_EEEEEEEvNS4_8identityENS4_23SM90_TMA_LOAD_MULTICASTES1B_vS1C_EENS_8epilogue10collective6detail29Sm90TmaWarpSpecializedAdapterINS1G_15DefaultEpilogueISK_SL_SL_NS1F_6thread17LinearCombinationISK_Li1EffLNS1K_9ScaleType4KindE0ELNS_15FloatRoundStyleE2ESK_EENS1_15EpilogueDefaultEEEEEvvEEEEvNT_6ParamsE:
[----:B------:R-:W0:Y:S01]  /*0000*/  LDC R1, c[0x0][0x28] ;  /* 0x00000a00ff017b82 */ /* 0x000e220000000800 */
[----:B------:R-:W1:Y:S01]  /*0010*/  S2R R18, SR_TID.X ;  /* 0x0000000000127919 */ /* 0x000e620000002100 */
[----:B------:R-:W-:Y:S01]  /*0020*/  ELECT P0, URZ, PT ;  /* 0x00000000003f782f */ /* 0x000fe20003800000 */
[----:B------:R-:W-:Y:S01]  /*0030*/  BSSY B0, `(.L_x_0) ;  /* 0x000000f000007945 */ /* 0x000fe20003800000 */
[--C-:B-1----:R-:W-:Y:S02]  /*0040*/  SHF.R.U32.HI R0, RZ, 0x5, R18.reuse ;  /* 0x00000005ff007819 */ /* 0x102fe40000011612 */
[----:B------:R-:W-:-:S03]  /*0050*/  SHF.R.U32.HI R3, RZ, 0x7, R18 ;  /* 0x00000007ff037819 */ /* 0x000fc60000011612 */
[----:B------:R-:W1:Y:S04]  /*0060*/  SHFL.IDX PT, R2, R0, RZ, 0x1f ;  /* 0x00001fff00027589 */ /* 0x000e6800000e0000 */
[----:B------:R2:W3:Y:S01]  /*0070*/  SHFL.IDX PT, R5, R3, RZ, 0x1f ;  /* 0x00001fff03057589 */ /* 0x0004e200000e0000 */
[----:B-1----:R-:W-:-:S13]  /*0080*/  ISETP.NE.OR P0, PT, R2, RZ, !P0 ;  /* 0x000000ff0200720c */ /* 0x002fda0004705670 */
[----:B0-23--:R-:W-:Y:S05]  /*0090*/  @P0 BRA `(.L_x_1) ;  /* 0x0000000000200947 */ /* 0x00dfea0003800000 */
[----:B------:R-:W-:Y:S02]  /*00a0*/  ULDC.64 UR4, c[0x0][0x198] ;  /* 0x0000660000047ab9 */ /* 0x000fe40000000a00 */
[----:B------:R-:W-:Y:S02]  /*00b0*/  UIADD3 UR6, UP0, UR4, 0xf0, URZ ;  /* 0x000000f004067890 */ /* 0x000fe4000ff1e03f */
[----:B------:R-:W-:Y:S02]  /*00c0*/  UIADD3 UR4, UP1, UR4, 0x1f0, URZ ;  /* 0x000001f004047890 */ /* 0x000fe4000ff3e03f */
[----:B------:R-:W-:Y:S02]  /*00d0*/  UIADD3.X UR7, URZ, UR5, URZ, UP0, !UPT ;  /* 0x000000053f077290 */ /* 0x000fe400087fe43f */
[----:B------:R-:W-:-:S07]  /*00e0*/  UIADD3.X UR5, URZ, UR5, URZ, UP1, !UPT ;  /* 0x000000053f057290 */ /* 0x000fce0008ffe43f */
[----:B------:R0:W-:Y:S02]  /*00f0*/  UTMACCTL.PF [UR6] ;  /* 0x00000000060079b9 */ /* 0x0001e40008040000 */
[----:B------:R0:W-:Y:S02]  /*0100*/  UTMACCTL.PF [UR4] ;  /* 0x00000000040079b9 */ /* 0x0001e40008040000 */
[----:B0-----:R-:W-:Y:S01]  /*0110*/  NOP ;  /* 0x0000000000007918 */ /* 0x001fe20000000000 */
.L_x_1:
[----:B------:R-:W-:Y:S05]  /*0120*/  BSYNC B0 ;  /* 0x0000000000007941 */ /* 0x000fea0003800000 */
.L_x_0:
[----:B------:R-:W0:Y:S02]  /*0130*/  SHFL.IDX PT, R3, R0, RZ, 0x1f ;  /* 0x00001fff00037589 */ /* 0x000e2400000e0000 */
[----:B0-----:R-:W-:-:S13]  /*0140*/  ISETP.NE.AND P0, PT, R3, RZ, PT ;  /* 0x000000ff0300720c */ /* 0x001fda0003f05270 */
[----:B------:R-:W-:Y:S05]  /*0150*/  @P0 BRA `(.L_x_2) ;  /* 0x0000000000600947 */ /* 0x000fea0003800000 */
[----:B------:R-:W0:Y:S01]  /*0160*/  S2UR UR8, SR_CgaCtaId ;  /* 0x00000000000879c3 */ /* 0x000e220000008800 */
[----:B------:R-:W-:Y:S01]  /*0170*/  UMOV UR4, 0x400 ;  /* 0x0000040000047882 */ /* 0x000fe20000000000 */
[----:B------:R-:W-:Y:S01]  /*0180*/  UMOV UR5, 0x1 ;  /* 0x0000000100057882 */ /* 0x000fe20000000000 */
[----:B------:R-:W-:Y:S01]  /*0190*/  UMOV UR6, 0x4 ;  /* 0x0000000400067882 */ /* 0x000fe20000000000 */
[----:B------:R-:W-:Y:S01]  /*01a0*/  ELECT P0, URZ, PT ;  /* 0x00000000003f782f */ /* 0x000fe20003800000 */
[----:B------:R-:W-:-:S04]  /*01b0*/  UIADD3 UR6, -UR6, 0x100000, URZ ;  /* 0x0010000006067890 */ /* 0x000fc8000fffe13f */
[----:B------:R-:W-:Y:S02]  /*01c0*/  USHF.L.U32 UR7, UR6, 0xb, URZ ;  /* 0x0000000b06077899 */ /* 0x000fe4000800063f */
[----:B------:R-:W-:Y:S02]  /*01d0*/  USHF.L.U32 UR6, UR6, 0x1, URZ ;  /* 0x0000000106067899 */ /* 0x000fe4000800063f */
[----:B0-----:R-:W-:Y:S02]  /*01e0*/  ULEA UR8, UR8, UR4, 0x18 ;  /* 0x0000000408087291 */ /* 0x001fe4000f8ec03f */
[----:B------:R-:W-:-:S04]  /*01f0*/  UIADD3 UR4, -UR5, 0x100000, URZ ;  /* 0x0010000005047890 */ /* 0x000fc8000fffe13f */
[----:B------:R-:W-:Y:S02]  /*0200*/  USHF.L.U32 UR5, UR4, 0xb, URZ ;  /* 0x0000000b04057899 */ /* 0x000fe4000800063f */
[----:B------:R-:W-:Y:S01]  /*0210*/  USHF.L.U32 UR4, UR4, 0x1, URZ ;  /* 0x0000000104047899 */ /* 0x000fe2000800063f */
[----:B------:R-:W0:Y:S11]  /*0220*/  FENCE.VIEW.ASYNC.S ;  /* 0x00000000000073c6 */ /* 0x000e360000000000 */
[----:B0-----:R0:W1:Y:S01]  /*0230*/  SYNCS.EXCH.64 URZ, [UR8], UR4 ;  /* 0x00000004083f75b2 */ /* 0x0010620008000100 */
[----:B------:R0:W2:Y:S01]  /*0240*/  SYNCS.EXCH.64 URZ, [UR8+0x28], UR6 ;  /* 0x00002806083f75b2 */ /* 0x0000a20008000100 */
[----:B------:R0:W3:Y:S01]  /*0250*/  SYNCS.EXCH.64 URZ, [UR8+0x8], UR4 ;  /* 0x00000804083f75b2 */ /* 0x0000e20008000100 */
[----:B------:R0:W4:Y:S01]  /*0260*/  SYNCS.EXCH.64 URZ, [UR8+0x30], UR6 ;  /* 0x00003006083f75b2 */ /* 0x0001220008000100 */
[----:B------:R0:W0:Y:S01]  /*0270*/  SYNCS.EXCH.64 URZ, [UR8+0x10], UR4 ;  /* 0x00001004083f75b2 */ /* 0x0000220008000100 */
[----:B------:R0:W0:Y:S01]  /*0280*/  SYNCS.EXCH.64 URZ, [UR8+0x38], UR6 ;  /* 0x00003806083f75b2 */ /* 0x0000220008000100 */
[----:B------:R0:W0:Y:S01]  /*0290*/  SYNCS.EXCH.64 URZ, [UR8+0x18], UR4 ;  /* 0x00001804083f75b2 */ /* 0x0000220008000100 */
[----:B------:R0:W0:Y:S01]  /*02a0*/  SYNCS.EXCH.64 URZ, [UR8+0x40], UR6 ;  /* 0x00004006083f75b2 */ /* 0x0000220008000100 */
[----:B------:R0:W0:Y:S01]  /*02b0*/  SYNCS.EXCH.64 URZ, [UR8+0x20], UR4 ;  /* 0x00002004083f75b2 */ /* 0x0000220008000100 */
[----:B------:R0:W0:Y:S01]  /*02c0*/  SYNCS.EXCH.64 URZ, [UR8+0x48], UR6 ;  /* 0x00004806083f75b2 */ /* 0x0000220008000100 */
[----:B------:R-:W-:Y:S01]  /*02d0*/  NOP ;  /* 0x0000000000007918 */ /* 0x000fe20000000000 */
.L_x_2:
[----:B------:R-:W-:Y:S01]  /*02e0*/  SHF.R.S32.HI R7, RZ, 0x1f, R18 ;  /* 0x0000001fff077819 */ /* 0x000fe20000011412 */
[----:B------:R-:W5:Y:S01]  /*02f0*/  SHFL.IDX PT, R0, R0, RZ, 0x1f ;  /* 0x00001fff00007589 */ /* 0x000f6200000e0000 */
[----:B0-----:R-:W0:Y:S01]  /*0300*/  S2UR UR8, SR_CTAID.X ;  /* 0x00000000000879c3 */ /* 0x001e220000002500 */
[----:B------:R-:W-:Y:S02]  /*0310*/  ELECT P0, URZ, PT ;  /* 0x00000000003f782f */ /* 0x000fe40003800000 */
[----:B------:R-:W-:Y:S01]  /*0320*/  LEA.HI R7, R7, R18, RZ, 0x7 ;  /* 0x0000001207077211 */ /* 0x000fe200078f38ff */
[----:B------:R-:W1:Y:S01]  /*0330*/  S2R R4, SR_CTAID.Y ;  /* 0x0000000000047919 */ /* 0x000e620000002600 */
[----:B------:R-:W-:Y:S01]  /*0340*/  SHF.R.S32.HI R8, RZ, 0x1f, R3 ;  /* 0x0000001fff087819 */ /* 0x000fe20000011403 */
[----:B------:R-:W-:Y:S01]  /*0350*/  ULDC UR4, c[0x0][0x150] ;  /* 0x0000540000047ab9 */ /* 0x000fe20000000800 */
[----:B------:R-:W-:Y:S01]  /*0360*/  LOP3.LUT R7, R7, 0xffffff80, RZ, 0xc0, !PT ;  /* 0xffffff8007077812 */ /* 0x000fe200078ec0ff */
[----:B------:R-:W-:Y:S01]  /*0370*/  NOP ;  /* 0x0000000000007918 */ /* 0x000fe20000000000 */
[----:B------:R-:W-:Y:S01]  /*0380*/  LEA.HI R8, R8, R3, RZ, 0x2 ;  /* 0x0000000308087211 */ /* 0x000fe200078f10ff */
[----:B------:R-:W2:Y:S01]  /*0390*/  LDC R10, c[0x0][0x144] ;  /* 0x00005100ff0a7b82 */ /* 0x000ea20000000800 */
[----:B------:R-:W-:Y:S01]  /*03a0*/  NOP ;  /* 0x0000000000007918 */ /* 0x000fe20000000000 */
[----:B------:R-:W-:Y:S01]  /*03b0*/  IMAD.IADD R6, R18, 0x1, -R7 ;  /* 0x0000000112067824 */ /* 0x000fe200078e0a07 */
[----:B------:R-:W-:Y:S01]  /*03c0*/  LOP3.LUT R8, R8, 0x3ffffffc, RZ, 0xc0, !PT ;  /* 0x3ffffffc08087812 */ /* 0x000fe200078ec0ff */
[----:B------:R-:W-:Y:S01]  /*03d0*/  IMAD.MOV.U32 R23, RZ, RZ, 0x1 ;  /* 0x00000001ff177424 */ /* 0x000fe200078e00ff */
[----:B------:R-:W-:-:S02]  /*03e0*/  ISETP.NE.AND P3, PT, R5, RZ, PT ;  /* 0x000000ff0500720c */ /* 0x000fc40003f65270 */
[----:B------:R-:W-:Y:S01]  /*03f0*/  SHF.R.S32.HI R7, RZ, 0x1f, R6 ;  /* 0x0000001fff077819 */ /* 0x000fe20000011406 */
[----:B------:R-:W-:Y:S01]  /*0400*/  IMAD.IADD R8, R3, 0x1, -R8 ;  /* 0x0000000103087824 */ /* 0x000fe200078e0a08 */
[----:B------:R-:W3:Y:S02]  /*0410*/  LDC R13, c[0x0][0x140] ;  /* 0x00005000ff0d7b82 */ /* 0x000ee40000000800 */
[----:B------:R-:W-:Y:S02]  /*0420*/  LEA.HI R7, R7, R6, RZ, 0x3 ;  /* 0x0000000607077211 */ /* 0x000fe400078f18ff */
[----:B-----5:R-:W-:Y:S02]  /*0430*/  ISETP.NE.OR P0, PT, R0, RZ, !P0 ;  /* 0x000000ff0000720c */ /* 0x020fe40004705670 */
[--C-:B------:R-:W-:Y:S02]  /*0440*/  SHF.R.S32.HI R0, RZ, 0x3, R7.reuse ;  /* 0x00000003ff007819 */ /* 0x100fe40000011407 */
[----:B------:R-:W-:-:S02]  /*0450*/  SHF.R.S32.HI R7, RZ, 0x1f, R7 ;  /* 0x0000001fff077819 */ /* 0x000fc40000011407 */
[----:B0-----:R-:W-:Y:S02]  /*0460*/  I2FP.F32.U32 R9, UR8 ;  /* 0x0000000800097c45 */ /* 0x001fe40008201000 */
[----:B------:R-:W-:-:S03]  /*0470*/  LEA.HI R7, R7, R0, RZ, 0x2 ;  /* 0x0000000007077211 */ /* 0x000fc600078f10ff */
[----:B------:R-:W-:Y:S01]  /*0480*/  FMUL R9, R9, UR4 ;  /* 0x0000000409097c20 */ /* 0x000fe20008400000 */
[----:B------:R-:W-:Y:S01]  /*0490*/  LOP3.LUT R7, R7, 0xfffffffc, RZ, 0xc0, !PT ;  /* 0xfffffffc07077812 */ /* 0x000fe200078ec0ff */
[----:B------:R-:W-:Y:S01]  /*04a0*/  VOTEU.ALL UP0, P0 ;  /* 0x00000000003f7886 */ /* 0x000fe20000000000 */
[----:B-1----:R-:W-:Y:S01]  /*04b0*/  I2FP.F32.U32 R3, R4 ;  /* 0x0000000400037245 */ /* 0x002fe20000201000 */
[----:B------:R-:W-:Y:S01]  /*04c0*/  ULDC UR4, c[0x0][0x154] ;  /* 0x0000550000047ab9 */ /* 0x000fe20000000800 */
[----:B------:R-:W-:Y:S01]  /*04d0*/  VOTEU.ALL UP1, P0 ;  /* 0x00000000003f7886 */ /* 0x000fe20000020000 */
[----:B------:R-:W0:Y:S01]  /*04e0*/  F2I.U32.TRUNC.NTZ R9, R9 ;  /* 0x0000000900097305 */ /* 0x000e22000020f000 */
[----:B------:R-:W-:Y:S01]  /*04f0*/  IMAD.IADD R7, R0, 0x1, -R7 ;  /* 0x0000000100077824 */ /* 0x000fe200078e0a07 */
[----:B------:R-:W1:Y:S01]  /*0500*/  @!UP0 S2UR UR7, SR_CgaCtaId ;  /* 0x00000000000789c3 */ /* 0x000e620000008800 */
[----:B------:R-:W-:Y:S01]  /*0510*/  FMUL R12, R3, UR4 ;  /* 0x00000004030c7c20 */ /* 0x000fe20008400000 */
[----:B------:R-:W-:Y:S01]  /*0520*/  UMOV UR4, 0x20 ;  /* 0x0000002000047882 */ /* 0x000fe20000000000 */
[----:B------:R-:W-:Y:S01]  /*0530*/  IMAD R8, R8, 0x4, R7 ;  /* 0x0000000408087824 */ /* 0x000fe200078e0207 */
[----:B------:R-:W-:Y:S01]  /*0540*/  @!UP0 UMOV UR6, 0x400 ;  /* 0x0000040000068882 */ /* 0x000fe20000000000 */
[----:B------:R-:W-:-:S04]  /*0550*/  @!UP0 UIADD3 UR4, -UR4, 0x100000, URZ ;  /* 0x0010000004048890 */ /* 0x000fc8000fffe13f */
[----:B------:R-:W-:Y:S02]  /*0560*/  @!UP0 USHF.L.U32 UR5, UR4, 0xb, URZ ;  /* 0x0000000b04058899 */ /* 0x000fe4000800063f */
[----:B------:R-:W-:Y:S01]  /*0570*/  @!UP0 USHF.L.U32 UR4, UR4, 0x1, URZ ;  /* 0x0000000104048899 */ /* 0x000fe2000800063f */
[----:B---3--:R-:W-:Y:S01]  /*0580*/  ISETP.EQ.U32.AND P2, PT, R13, 0x1, PT ;  /* 0x000000010d00780c */ /* 0x008fe20003f42070 */
[----:B------:R-:W3:Y:S01]  /*0590*/  F2I.U32.TRUNC.NTZ R12, R12 ;  /* 0x0000000c000c7305 */ /* 0x000ee2000020f000 */
[----:B------:R-:W-:Y:S01]  /*05a0*/  LEA.HI R0, R8, R8, RZ, 0x1 ;  /* 0x0000000808007211 */ /* 0x000fe200078f08ff */
[----:B------:R-:W5:Y:S03]  /*05b0*/  LDC R7, c[0x0][0x148] ;  /* 0x00005200ff077b82 */ /* 0x000f660000000800 */
[----:B------:R-:W-:Y:S01]  /*05c0*/  LOP3.LUT R11, R0, 0xfffffffe, RZ, 0xc0, !PT ;  /* 0xfffffffe000b7812 */ /* 0x000fe200078ec0ff */
[----:B0-----:R-:W-:Y:S01]  /*05d0*/  IMAD.MOV R15, RZ, RZ, -R9 ;  /* 0x000000ffff0f7224 */ /* 0x001fe200078e0a09 */
[----:B------:R-:W-:-:S03]  /*05e0*/  SHF.R.S32.HI R9, RZ, 0x1f, R2 ;  /* 0x0000001fff097819 */ /* 0x000fc60000011402 */
[----:B--2---:R-:W-:Y:S01]  /*05f0*/  IMAD R3, R10, R15, UR8 ;  /* 0x000000080a037e24 */ /* 0x004fe2000f8e020f */
[----:B------:R-:W-:Y:S01]  /*0600*/  LEA.HI R9, R9, R2, RZ, 0x2 ;  /* 0x0000000209097211 */ /* 0x000fe200078f10ff */
[C---:B------:R-:W-:Y:S02]  /*0610*/  IMAD.IADD R0, R8.reuse, 0x1, -R11 ;  /* 0x0000000108007824 */ /* 0x040fe400078e0a0b */
[----:B------:R-:W-:Y:S01]  /*0620*/  IMAD.SHL.U32 R11, R8, 0x4, RZ ;  /* 0x00000004080b7824 */ /* 0x000fe200078e00ff */
[----:B------:R-:W-:Y:S01]  /*0630*/  LOP3.LUT R9, R9, 0xfffffffc, RZ, 0xc0, !PT ;  /* 0xfffffffc09097812 */ /* 0x000fe200078ec0ff */
[----:B---3--:R-:W-:Y:S01]  /*0640*/  IMAD.MOV R24, RZ, RZ, -R12 ;  /* 0x000000ffff187224 */ /* 0x008fe200078e0a0c */
[----:B------:R-:W-:Y:S01]  /*0650*/  ISETP.NE.AND P4, PT, R0, R3, PT ;  /* 0x000000030000720c */ /* 0x000fe20003f85270 */
[----:B-1----:R-:W-:Y:S01]  /*0660*/  @!UP0 ULEA UR6, UR7, UR6, 0x18 ;  /* 0x0000000607068291 */ /* 0x002fe2000f8ec03f */
[----:B------:R-:W-:Y:S01]  /*0670*/  LOP3.LUT R22, R8, 0xc, R11, 0x78, !PT ;  /* 0x0000000c08167812 */ /* 0x000fe200078e780b */
[----:B------:R-:W-:Y:S01]  /*0680*/  IMAD.IADD R0, R2, 0x1, -R9 ;  /* 0x0000000102007824 */ /* 0x000fe200078e0a09 */
[----:B------:R-:W-:Y:S01]  /*0690*/  VOTEU.ALL UP0, P0 ;  /* 0x00000000003f7886 */ /* 0x000fe20000000000 */
[----:B------:R-:W-:Y:S01]  /*06a0*/  LOP3.LUT P0, RZ, R6, 0x7, RZ, 0xc0, !PT ;  /* 0x0000000706ff7812 */ /* 0x000fe2000780c0ff */
[----:B------:R-:W-:-:S02]  /*06b0*/  VIADD R6, R5, 0xffffffff ;  /* 0xffffffff05067836 */ /* 0x000fc40000000000 */
[----:B------:R-:W-:Y:S01]  /*06c0*/  ISETP.NE.AND P1, PT, R0, 0x3, PT ;  /* 0x000000030000780c */ /* 0x000fe20003f25270 */
[----:B-----5:R-:W-:Y:S01]  /*06d0*/  IMAD R9, R7, R24, R4 ;  /* 0x0000001807097224 */ /* 0x020fe200078e0204 */
[----:B------:R-:W-:Y:S02]  /*06e0*/  ISETP.LT.U32.AND P0, PT, R22, 0x2, !P0 ;  /* 0x000000021600780c */ /* 0x000fe40004701070 */
[----:B------:R-:W-:Y:S01]  /*06f0*/  ISETP.EQ.OR P1, PT, R0, RZ, !P1 ;  /* 0x000000ff0000720c */ /* 0x000fe20004f22670 */
[----:B------:R-:W0:Y:S02]  /*0700*/  FENCE.VIEW.ASYNC.S ;  /* 0x00000000000073c6 */ /* 0x000e240000000000 */
[----:B0-----:R0:W1:Y:S01]  /*0710*/  @!UP0 SYNCS.EXCH.64 URZ, [UR6+0x60], UR4 ;  /* 0x00006004063f85b2 */ /* 0x0010620008000100 */
[----:B------:R-:W-:Y:S02]  /*0720*/  @P4 LEA.HI R2, R22, R22, RZ, 0x1 ;  /* 0x0000001616024211 */ /* 0x000fe400078f08ff */
[----:B------:R-:W-:-:S02]  /*0730*/  ISETP.EQ.AND P1, PT, R5, RZ, P1 ;  /* 0x000000ff0500720c */ /* 0x000fc40000f22270 */
[----:B------:R-:W-:Y:S02]  /*0740*/  @P4 SHF.R.S32.HI R2, RZ, 0x1, R2 ;  /* 0x00000001ff024819 */ /* 0x000fe40000011402 */
[----:B------:R-:W-:Y:S02]  /*0750*/  ISETP.GE.U32.AND P6, PT, R6, 0x2, PT ;  /* 0x000000020600780c */ /* 0x000fe40003fc6070 */
[----:B------:R-:W-:Y:S02]  /*0760*/  @P4 ISETP.NE.AND P5, PT, R2, R9, PT ;  /* 0x000000090200420c */ /* 0x000fe40003fa5270 */
[----:B------:R-:W-:Y:S02]  /*0770*/  SEL R2, RZ, 0x1, !P0 ;  /* 0x00000001ff027807 */ /* 0x000fe40004000000 */
[----:B------:R-:W-:Y:S02]  /*0780*/  @P4 SEL R23, RZ, 0x1, P5 ;  /* 0x00000001ff174807 */ /* 0x000fe40002800000 */
[----:B------:R-:W-:Y:S01]  /*0790*/  SEL R19, RZ, 0x1, !P1 ;  /* 0x00000001ff137807 */ /* 0x000fe20004800000 */
[----:B------:R0:W2:Y:S01]  /*07a0*/  @!UP1 SYNCS.EXCH.64 URZ, [UR6+0x68], UR4 ;  /* 0x00006804063f95b2 */ /* 0x0000a20008000100 */
[----:B------:R-:W-:Y:S01]  /*07b0*/  LOP3.LUT R23, R23, R2, RZ, 0xc0, !PT ;  /* 0x0000000217177212 */ /* 0x000fe200078ec0ff */
[----:B------:R-:W-:Y:S01]  /*07c0*/  NOP ;  /* 0x0000000000007918 */ /* 0x000fe20000000000 */
[----:B------:R-:W-:Y:S01]  /*07d0*/  SEL R19, R19, 0x2, P6 ;  /* 0x0000000213137807 */ /* 0x000fe20003000000 */
[----:B------:R-:W-:Y:S06]  /*07e0*/  @!P2 BRA `(.L_x_3) ;  /* 0x000000000008a947 */ /* 0x000fec0003800000 */
[----:B-12-4-:R-:W-:Y:S01]  /*07f0*/  UCGABAR_ARV ;  /* 0x00000000000079c7 */ /* 0x016fe20008000000 */
[----:B------:R-:W-:Y:S05]  /*0800*/  BRA `(.L_x_4) ;  /* 0x0000000000047947 */ /* 0x000fea0003800000 */
.L_x_3:
[----:B-12-4-:R-:W-:Y:S01]  /*0810*/  NOP ;  /* 0x0000000000007918 */ /* 0x016fe20000000000 */
.L_x_4:
[----:B------:R-:W1:Y:S01]  /*0820*/  LDC R2, c[0x0][0x65c] ;  /* 0x00019700ff027b82 */ /* 0x000e620000000800 */
[----:B------:R-:W-:Y:S02]  /*0830*/  IMAD.U32 R8, RZ, RZ, UR8 ;  /* 0x00000008ff087e24 */ /* 0x000fe4000f8e00ff */
[----:B------:R-:W-:Y:S01]  /*0840*/  IMAD.MOV.U32 R9, RZ, RZ, RZ ;  /* 0x000000ffff097224 */ /* 0x000fe200078e00ff */
[----:B-1----:R-:W-:-:S04]  /*0850*/  ISETP.NE.AND P1, PT, R2, 0x1, PT ;  /* 0x000000010200780c */ /* 0x002fc80003f25270 */
[----:B------:R-:W-:-:S09]  /*0860*/  P2R R5, PR, RZ, 0x2 ;  /* 0x00000002ff057803 */ /* 0x000fd20000000000 */
[----:B------:R-:W1:Y:S01]  /*0870*/  @P1 LDC R17, c[0x0][0x10] ;  /* 0x00000400ff111b82 */ /* 0x000e620000000800 */
[----:B------:R-:W-:Y:S02]  /*0880*/  @P1 IMAD.MOV.U32 R5, RZ, RZ, RZ ;  /* 0x000000ffff051224 */ /* 0x000fe400078e00ff */
[----:B------:R-:W-:-:S05]  /*0890*/  @P1 IMAD.MOV.U32 R13, RZ, RZ, RZ ;  /* 0x000000ffff0d1224 */ /* 0x000fca00078e00ff */
[----:B------:R-:W2:Y:S01]  /*08a0*/  @!P1 LDC R11, c[0x0][0xc] ;  /* 0x00000300ff0b9b82 */ /* 0x000ea20000000800 */
[----:B-1----:R-:W-:-:S04]  /*08b0*/  @P1 IMAD.WIDE.U32 R16, R17, UR8, R4 ;  /* 0x0000000811101c25 */ /* 0x002fc8000f8e0004 */
[----:B------:R-:W-:Y:S02]  /*08c0*/  @P1 IMAD.IADD R17, R17, 0x1, R13 ;  /* 0x0000000111111824 */ /* 0x000fe400078e020d */
[----:B--2---:R-:W-:-:S04]  /*08d0*/  @!P1 IMAD.WIDE.U32 R8, R4, R11, R8 ;  /* 0x0000000b04089225 */ /* 0x004fc800078e0008 */
[----:B------:R-:W-:Y:S02]  /*08e0*/  @!P1 IMAD.MOV.U32 R16, RZ, RZ, R8 ;  /* 0x000000ffff109224 */ /* 0x000fe400078e0008 */
[----:B------:R-:W-:Y:S01]  /*08f0*/  @!P1 IMAD.MOV.U32 R17, RZ, RZ, R9 ;  /* 0x000000ffff119224 */ /* 0x000fe200078e0009 */
[----:B------:R-:W-:Y:S06]  /*0900*/  @!P2 BRA `(.L_x_5) ;  /* 0x00000000000ca947 */ /* 0x000fec0003800000 */
[----:B------:R-:W-:Y:S01]  /*0910*/  UCGABAR_WAIT ;  /* 0x0000000000007dc7 */ /* 0x000fe20008000000 */
[----:B------:R-:W-:Y:S01]  /*0920*/  CCTL.IVALL ;  /* 0x00000000ff00798f */ /* 0x000fe20002000000 */
[----:B------:R-:W-:Y:S05]  /*0930*/  BRA `(.L_x_6) ;  /* 0x0000000000047947 */ /* 0x000fea0003800000 */
.L_x_5:
[----:B------:R-:W-:Y:S06]  /*0940*/  BAR.SYNC.DEFER_BLOCKING 0x0 ;  /* 0x0000000000007b1d */ /* 0x000fec0000010000 */
.L_x_6:
[----:B------:R-:W-:Y:S05]  /*0950*/  @!P3 BRA `(.L_x_7) ;  /* 0x000000400010b947 */ /* 0x000fea0003800000 */
[----:B------:R-:W-:-:S13]  /*0960*/  ISETP.GT.U32.AND P0, PT, R6, 0x1, PT ;  /* 0x000000010600780c */ /* 0x000fda0003f04070 */
[----:B0-----:R-:W-:Y:S05]  /*0970*/  @P0 EXIT ;  /* 0x000000000000094d */ /* 0x001fea0003800000 */
[----:B------:R-:W-:Y:S01]  /*0980*/  ULDC.64 UR4, c[0x0][0x650] ;  /* 0x0001940000047ab9 */ /* 0x000fe20000000a00 */
[----:B------:R-:W-:Y:S01]  /*0990*/  PRMT R0, RZ, 0x7610, R0 ;  /* 0x00007610ff007816 */ /* 0x000fe20000000000 */
[----:B------:R-:W-:Y:S01]  /*09a0*/  IMAD.MOV.U32 R60, RZ, RZ, -0x1 ;  /* 0xffffffffff3c7424 */ /* 0x000fe200078e00ff */
[----:B------:R-:W-:Y:S01]  /*09b0*/  ISETP.GE.U32.AND P0, PT, R16, UR4, PT ;  /* 0x0000000410007c0c */ /* 0x000fe2000bf06070 */
[----:B------:R-:W-:Y:S02]  /*09c0*/  IMAD.MOV.U32 R61, RZ, RZ, -0x1 ;  /* 0xffffffffff3d7424 */ /* 0x000fe400078e00ff */
[----:B------:R-:W-:Y:S01]  /*09d0*/  IMAD.MOV.U32 R59, RZ, RZ, -0x1 ;  /* 0xffffffffff3b7424 */ /* 0x000fe200078e00ff */
[----:B------:R-:W-:-:S13]  /*09e0*/  ISETP.GE.U32.AND.EX P0, PT, R17, UR5, PT, P0 ;  /* 0x0000000511007c0c */ /* 0x000fda000bf06100 */
[----:B------:R-:W-:Y:S05]  /*09f0*/  @P0 BRA `(.L_x_8) ;  /* 0x0000000400280947 */ /* 0x000fea0003800000 */
[----:B------:R-:W0:Y:S01]  /*0a00*/  LDC.64 R20, c[0x0][0x628] ;  /* 0x00018a00ff147b82 */ /* 0x000e220000000a00 */
[----:B------:R-:W-:Y:S02]  /*0a10*/  IMAD.MOV.U32 R8, RZ, RZ, R16 ;  /* 0x000000ffff087224 */ /* 0x000fe400078e0010 */
[----:B------:R-:W-:-:S05]  /*0a20*/  IMAD.MOV.U32 R9, RZ, RZ, R17 ;  /* 0x000000ffff097224 */ /* 0x000fca00078e0011 */
[----:B------:R-:W1:Y:S08]  /*0a30*/  LDC R0, c[0x0][0x630] ;  /* 0x00018c00ff007b82 */ /* 0x000e700000000800 */
[----:B------:R-:W2:Y:S01]  /*0a40*/  LDC.64 R26, c[0x0][0x620] ;  /* 0x00018800ff1a7b82 */ /* 0x000ea20000000a00 */
[----:B0-----:R-:W-:-:S04]  /*0a50*/  ISETP.NE.U32.AND P0, PT, R20, RZ, PT ;  /* 0x000000ff1400720c */ /* 0x001fc80003f05070 */
[----:B------:R-:W-:-:S13]  /*0a60*/  ISETP.NE.AND.EX P0, PT, R21, RZ, PT, P0 ;  /* 0x000000ff1500720c */ /* 0x000fda0003f05300 */
[----:B-12---:R-:W-:Y:S05]  /*0a70*/  @!P0 BRA `(.L_x_9) ;  /* 0x0000000000288947 */ /* 0x006fea0003800000 */
[----:B------:R-:W0:Y:S02]  /*0a80*/  LDC R13, c[0x0][0x634] ;  /* 0x00018d00ff0d7b82 */ /* 0x000e240000000800 */
[----:B0-----:R-:W-:-:S05]  /*0a90*/  IADD3 R13, P0, R16, R13, RZ ;  /* 0x0000000d100d7210 */ /* 0x001fca0007f1e0ff */
[----:B------:R-:W-:-:S04]  /*0aa0*/  IMAD.X R15, RZ, RZ, R17, P0 ;  /* 0x000000ffff0f7224 */ /* 0x000fc800000e0611 */
[----:B------:R-:W-:-:S04]  /*0ab0*/  IMAD.WIDE.U32 R8, R15, R20, RZ ;  /* 0x000000140f087225 */ /* 0x000fc800078e00ff */
[----:B------:R-:W-:-:S04]  /*0ac0*/  IMAD.WIDE.U32 R10, P0, R13, R21, R8 ;  /* 0x000000150d0a7225 */ /* 0x000fc80007800008 */
[----:B------:R-:W-:-:S04]  /*0ad0*/  IMAD.WIDE.U32 R8, R13, R20, RZ ;  /* 0x000000140d087225 */ /* 0x000fc800078e00ff */
[----:B------:R-:W-:Y:S01]  /*0ae0*/  IMAD.X R13, RZ, RZ, RZ, P0 ;  /* 0x000000ffff0d7224 */ /* 0x000fe200000e06ff */
[----:B------:R-:W-:Y:S01]  /*0af0*/  IADD3 RZ, P0, R9, R10, RZ ;  /* 0x0000000a09ff7210 */ /* 0x000fe20007f1e0ff */
[----:B------:R-:W-:-:S04]  /*0b00*/  IMAD.MOV.U32 R12, RZ, RZ, R11 ;  /* 0x000000ffff0c7224 */ /* 0x000fc800078e000b */
[----:B------:R-:W-:-:S08]  /*0b10*/  IMAD.WIDE.U32.X R8, R15, R21, R12, P0 ;  /* 0x000000150f087225 */ /* 0x000fd000000e040c */
.L_x_9:
[----:B------:R-:W0:Y:S01]  /*0b20*/  LDC.64 R20, c[0x0][0x640] ;  /* 0x00019000ff147b82 */ /* 0x000e220000000a00 */
[--C-:B------:R-:W-:Y:S01]  /*0b30*/  SHF.R.U64 R59, R8, R0, R9.reuse ;  /* 0x00000000083b7219 */ /* 0x100fe20000001209 */
[----:B------:R-:W-:Y:S01]  /*0b40*/  IMAD R28, R7, R24, R4 ;  /* 0x00000018071c7224 */ /* 0x000fe200078e0204 */
[----:B------:R-:W-:Y:S01]  /*0b50*/  SHF.R.U32.HI R0, RZ, R0, R9 ;  /* 0x00000000ff007219 */ /* 0x000fe20000011609 */
[----:B------:R-:W-:Y:S01]  /*0b60*/  IMAD.MOV.U32 R25, RZ, RZ, 0x1 ;  /* 0x00000001ff197424 */ /* 0x000fe200078e00ff */
[----:B------:R-:W-:-:S03]  /*0b70*/  IADD3 R5, P0, RZ, -R59, RZ ;  /* 0x8000003bff057210 */ /* 0x000fc60007f1e0ff */
[----:B------:R-:W1:Y:S02]  /*0b80*/  LDC R6, c[0x0][0x618] ;  /* 0x00018600ff067b82 */ /* 0x000e640000000800 */
[----:B------:R-:W-:-:S04]  /*0b90*/  IMAD.X R9, RZ, RZ, ~R0, P0 ;  /* 0x000000ffff097224 */ /* 0x000fc800000e0e00 */
[-C--:B------:R-:W-:Y:S02]  /*0ba0*/  IMAD R0, R9, R26.reuse, RZ ;  /* 0x0000001a09007224 */ /* 0x080fe400078e02ff */
[----:B------:R-:W2:Y:S01]  /*0bb0*/  LDC R11, c[0x0][0x608] ;  /* 0x00018200ff0b7b82 */ /* 0x000ea20000000800 */
[----:B------:R-:W-:-:S04]  /*0bc0*/  IMAD.WIDE.U32 R8, R5, R26, R16 ;  /* 0x0000001a05087225 */ /* 0x000fc800078e0010 */
[----:B------:R-:W-:-:S03]  /*0bd0*/  IMAD R5, R5, R27, R0 ;  /* 0x0000001b05057224 */ /* 0x000fc600078e0200 */
[----:B------:R-:W3:Y:S01]  /*0be0*/  LDC R12, c[0x0][0x658] ;  /* 0x00019600ff0c7b82 */ /* 0x000ee20000000800 */
[----:B0-----:R-:W-:Y:S01]  /*0bf0*/  ISETP.NE.U32.AND P0, PT, R20, RZ, PT ;  /* 0x000000ff1400720c */ /* 0x001fe20003f05070 */
[----:B------:R-:W-:Y:S02]  /*0c00*/  IMAD.IADD R5, R9, 0x1, R5 ;  /* 0x0000000109057824 */ /* 0x000fe400078e0205 */
[----:B------:R-:W-:Y:S01]  /*0c10*/  IMAD.MOV.U32 R9, RZ, RZ, -0x1 ;  /* 0xffffffffff097424 */ /* 0x000fe200078e00ff */
[----:B------:R-:W-:-:S03]  /*0c20*/  ISETP.NE.AND.EX P0, PT, R21, RZ, PT, P0 ;  /* 0x000000ff1500720c */ /* 0x000fc60003f05300 */
[----:B------:R-:W0:Y:S01]  /*0c30*/  LDC R15, c[0x0][0x600] ;  /* 0x00018000ff0f7b82 */ /* 0x000e220000000800 */
[-CC-:B-1----:R-:W-:Y:S02]  /*0c40*/  SHF.R.U64 R13, R8, R6.reuse, R5.reuse ;  /* 0x00000006080d7219 */ /* 0x182fe40000001205 */
[----:B------:R-:W-:-:S05]  /*0c50*/  SHF.R.U32.HI R0, RZ, R6, R5 ;  /* 0x00000006ff007219 */ /* 0x000fca0000011605 */
[----:B------:R-:W1:Y:S01]  /*0c60*/  LDC R14, c[0x0][0x648] ;  /* 0x00019200ff0e7b82 */ /* 0x000e620000000800 */
[-CC-:B--2---:R-:W-:Y:S02]  /*0c70*/  SHF.R.U64 R29, R13, R11.reuse, R0.reuse ;  /* 0x0000000b0d1d7219 */ /* 0x184fe40000001200 */
[----:B------:R-:W-:-:S05]  /*0c80*/  SHF.R.U32.HI R5, RZ, R11, R0 ;  /* 0x0000000bff057219 */ /* 0x000fca0000011600 */
[----:B------:R-:W2:Y:S01]  /*0c90*/  LDC R26, c[0x0][0x638] ;  /* 0x00018e00ff1a7b82 */ /* 0x000ea20000000800 */
[-CC-:B---3--:R-:W-:Y:S02]  /*0ca0*/  SHF.R.U64 R24, R29, R12.reuse, R5.reuse ;  /* 0x0000000c1d187219 */ /* 0x188fe40000001205 */
[-C--:B------:R-:W-:Y:S02]  /*0cb0*/  SHF.L.U32 R0, R9, R12.reuse, RZ ;  /* 0x0000000c09007219 */ /* 0x080fe400000006ff */
[----:B------:R-:W-:Y:S01]  /*0cc0*/  SHF.R.U32.HI R5, RZ, R12, R5 ;  /* 0x0000000cff057219 */ /* 0x000fe20000011605 */
[----:B------:R-:W-:Y:S01]  /*0cd0*/  IMAD.MOV.U32 R4, RZ, RZ, R24 ;  /* 0x000000ffff047224 */ /* 0x000fe200078e0018 */
[----:B------:R-:W-:Y:S01]  /*0ce0*/  LOP3.LUT R10, RZ, R0, RZ, 0x33, !PT ;  /* 0x00000000ff0a7212 */ /* 0x000fe200078e33ff */
[----:B------:R-:W3:Y:S01]  /*0cf0*/  LDC R27, c[0x0][0x610] ;  /* 0x00018400ff1b7b82 */ /* 0x000ee20000000800 */
[----:B------:R-:W-:Y:S05]  /*0d00*/  @!P0 BRA `(.L_x_10) ;  /* 0x0000000000288947 */ /* 0x000fea0003800000 */
[----:B------:R-:W4:Y:S02]  /*0d10*/  LDC R9, c[0x0][0x64c] ;  /* 0x00019300ff097b82 */ /* 0x000f240000000800 */
[----:B----4-:R-:W-:-:S05]  /*0d20*/  IADD3 R9, P0, R24, R9, RZ ;  /* 0x0000000918097210 */ /* 0x010fca0007f1e0ff */
        /* <DEDUP_REMOVED lines=8> */
.L_x_10:
[----:B-1----:R-:W-:Y:S01]  /*0db0*/  SHF.R.U64 R4, R4, R14, R5 ;  /* 0x0000000e04047219 */ /* 0x002fe20000001205 */
[----:B0-----:R-:W-:Y:S01]  /*0dc0*/  VIADD R6, R15, 0xffffffff ;  /* 0xffffffff0f067836 */ /* 0x001fe20000000000 */
[----:B------:R-:W-:Y:S02]  /*0dd0*/  SHF.L.U32 R0, R25, R12, RZ ;  /* 0x0000000c19007219 */ /* 0x000fe400000006ff */
[----:B------:R-:W-:Y:S01]  /*0de0*/  LOP3.LUT R5, R29, R10, RZ, 0xc0, !PT ;  /* 0x0000000a1d057212 */ /* 0x000fe200078ec0ff */
[----:B------:R-:W-:Y:S01]  /*0df0*/  IMAD.MOV R7, RZ, RZ, -R4 ;  /* 0x000000ffff077224 */ /* 0x000fe200078e0a04 */
[----:B------:R-:W-:Y:S02]  /*0e00*/  SEL R3, R3, R28, !P1 ;  /* 0x0000001c03037207 */ /* 0x000fe40004800000 */
[----:B------:R-:W-:Y:S01]  /*0e10*/  LOP3.LUT R6, R13, R6, RZ, 0xc0, !PT ;  /* 0x000000060d067212 */ /* 0x000fe200078ec0ff */
[----:B------:R-:W-:Y:S02]  /*0e20*/  IMAD R4, R0, R4, R5 ;  /* 0x0000000400047224 */ /* 0x000fe400078e0205 */
[----:B--2---:R-:W-:-:S02]  /*0e30*/  IMAD R0, R7, R26, R24 ;  /* 0x0000001a07007224 */ /* 0x004fc400078e0218 */
[----:B---3--:R-:W-:Y:S02]  /*0e40*/  IMAD R3, R4, R27, R3 ;  /* 0x0000001b04037224 */ /* 0x008fe400078e0203 */
[----:B------:R-:W-:Y:S02]  /*0e50*/  IMAD R60, R0, R15, R6 ;  /* 0x0000000f003c7224 */ /* 0x000fe400078e0206 */
[----:B------:R-:W-:-:S03]  /*0e60*/  IMAD.MOV.U32 R4, RZ, RZ, 0x1 ;  /* 0x00000001ff047424 */ /* 0x000fc600078e00ff */
[----:B------:R-:W-:Y:S02]  /*0e70*/  SEL R61, R60, R3, !P1 ;  /* 0x000000033c3d7207 */ /* 0x000fe40004800000 */
[----:B------:R-:W-:Y:S02]  /*0e80*/  PRMT R0, R4, 0x7610, R0 ;  /* 0x0000761004007816 */ /* 0x000fe40000000000 */
[----:B------:R-:W-:-:S07]  /*0e90*/  SEL R60, R3, R60, !P1 ;  /* 0x0000003c033c7207 */ /* 0x000fce0004800000 */
.L_x_8:
[----:B------:R-:W-:-:S08]  /*0ea0*/  NOP ;  /* 0x0000000000007918 */ /* 0x000fd00000000000 */
[----:B------:R-:W0:Y:S02]  /*0eb0*/  USETMAXREG.TRY_ALLOC.CTAPOOL UP0, 0xe8 ;  /* 0x000000e8000079c8 */ /* 0x000e240008000600 */
[----:B0-----:R-:W-:-:S13]  /*0ec0*/  PLOP3.LUT P0, PT, PT, PT, UP0, 0x80, 0x0 ;  /* 0x000000000000781c */ /* 0x001fda0003f0f008 */
[----:B------:R-:W-:Y:S05]  /*0ed0*/  @!P0 BRA `(.L_x_8) ;  /* 0xfffffffc00f08947 */ /* 0x000fea000383ffff */
[----:B------:R-:W-:Y:S01]  /*0ee0*/  ULDC.64 UR4, c[0x0][0x598] ;  /* 0x0001660000047ab9 */ /* 0x000fe20000000a00 */
[----:B------:R-:W-:Y:S01]  /*0ef0*/  ULDC.64 UR36, c[0x0][0x208] ;  /* 0x0000820000247ab9 */ /* 0x000fe20000000a00 */
[----:B------:R-:W-:-:S04]  /*0f00*/  ISETP.NE.U32.AND P0, PT, RZ, UR4, PT ;  /* 0x00000004ff007c0c */ /* 0x000fc8000bf05070 */
[----:B------:R-:W-:-:S13]  /*0f10*/  ISETP.NE.AND.EX P0, PT, RZ, UR5, PT, P0 ;  /* 0x00000005ff007c0c */ /* 0x000fda000bf05300 */
[----:B------:R-:W-:Y:S05]  /*0f20*/  @!P0 BRA `(.L_x_11) ;  /* 0x00000000001c8947 */ /* 0x000fea0003800000 */
[----:B------:R-:W0:Y:S02]  /*0f30*/  LDC.64 R4, c[0x0][0x598] ;  /* 0x00016600ff047b82 */ /* 0x000e240000000a00 */
[----:B0-----:R-:W2:Y:S02]  /*0f40*/  LDG.E.64 R4, desc[UR36][R4.64] ;  /* 0x0000002404047981 */ /* 0x001ea4000c1e1b00 */
[----:B--2---:R-:W-:-:S04]  /*0f50*/  ISETP.NE.U32.AND P0, PT, R4, RZ, PT ;  /* 0x000000ff0400720c */ /* 0x004fc80003f05070 */
[----:B------:R-:W-:-:S13]  /*0f60*/  ISETP.NE.AND.EX P0, PT, R5, RZ, PT, P0 ;  /* 0x000000ff0500720c */ /* 0x000fda0003f05300 */
[----:B------:R-:W-:Y:S05]  /*0f70*/  @!P0 BRA `(.L_x_11) ;  /* 0x0000000000088947 */ /* 0x000fea0003800000 */
[----:B------:R0:W5:Y:S01]  /*0f80*/  LD.E R56, desc[UR36][R4.64] ;  /* 0x0000002404387980 */ /* 0x000162000c101900 */
[----:B------:R-:W-:Y:S05]  /*0f90*/  BRA `(.L_x_12) ;  /* 0x0000000000247947 */ /* 0x000fea0003800000 */
.L_x_11:
[----:B------:R-:W-:Y:S02]  /*0fa0*/  ULDC.64 UR4, c[0x0][0x588] ;  /* 0x0001620000047ab9 */ /* 0x000fe40000000a00 */
[----:B------:R-:W-:-:S04]  /*0fb0*/  ISETP.NE.U32.AND P0, PT, RZ, UR4, PT ;  /* 0x00000004ff007c0c */ /* 0x000fc8000bf05070 */
[----:B------:R-:W-:-:S13]  /*0fc0*/  ISETP.NE.AND.EX P0, PT, RZ, UR5, PT, P0 ;  /* 0x00000005ff007c0c */ /* 0x000fda000bf05300 */
[----:B------:R-:W-:Y:S05]  /*0fd0*/  @!P0 BRA `(.L_x_13) ;  /* 0x00000000000c8947 */ /* 0x000fea0003800000 */
[----:B------:R-:W0:Y:S02]  /*0fe0*/  LDC.64 R56, c[0x0][0x588] ;  /* 0x00016200ff387b82 */ /* 0x000e240000000a00 */
[----:B0-----:R1:W5:Y:S01]  /*0ff0*/  LDG.E R56, desc[UR36][R56.64] ;  /* 0x0000002438387981 */ /* 0x001362000c1e1900 */
[----:B------:R-:W-:Y:S05]  /*1000*/  BRA `(.L_x_12) ;  /* 0x0000000000087947 */ /* 0x000fea0003800000 */
.L_x_13:
[----:B------:R-:W-:Y:S02]  /*1010*/  ULDC UR4, c[0x0][0x580] ;  /* 0x0001600000047ab9 */ /* 0x000fe40000000800 */
[----:B------:R-:W-:-:S07]  /*1020*/  IMAD.U32 R56, RZ, RZ, UR4 ;  /* 0x00000004ff387e24 */ /* 0x000fce000f8e00ff */
.L_x_12:
[----:B------:R-:W-:Y:S02]  /*1030*/  ULDC.64 UR4, c[0x0][0x5a0] ;  /* 0x0001680000047ab9 */ /* 0x000fe40000000a00 */
[----:B------:R-:W-:-:S04]  /*1040*/  ISETP.NE.U32.AND P0, PT, RZ, UR4, PT ;  /* 0x00000004ff007c0c */ /* 0x000fc8000bf05070 */
[----:B------:R-:W-:-:S13]  /*1050*/  ISETP.NE.AND.EX P0, PT, RZ, UR5, PT, P0 ;  /* 0x00000005ff007c0c */ /* 0x000fda000bf05300 */
[----:B------:R-:W-:Y:S05]  /*1060*/  @!P0 BRA `(.L_x_14) ;  /* 0x00000000001c8947 */ /* 0x000fea0003800000 */
[----:B0-----:R-:W0:Y:S02]  /*1070*/  LDC.64 R4, c[0x0][0x5a0] ;  /* 0x00016800ff047b82 */ /* 0x001e240000000a00 */
[----:B0-----:R-:W2:Y:S02]  /*1080*/  LDG.E.64 R4, desc[UR36][R4.64] ;  /* 0x0000002404047981 */ /* 0x001ea4000c1e1b00 */
[----:B--2---:R-:W-:-:S04]  /*1090*/  ISETP.NE.U32.AND P0, PT, R4, RZ, PT ;  /* 0x000000ff0400720c */ /* 0x004fc80003f05070 */
[----:B------:R-:W-:-:S13]  /*10a0*/  ISETP.NE.AND.EX P0, PT, R5, RZ, PT, P0 ;  /* 0x000000ff0500720c */ /* 0x000fda0003f05300 */
[----:B------:R-:W-:Y:S05]  /*10b0*/  @!P0 BRA `(.L_x_14) ;  /* 0x0000000000088947 */ /* 0x000fea0003800000 */
[----:B-1----:R0:W5:Y:S01]  /*10c0*/  LD.E R57, desc[UR36][R4.64] ;  /* 0x0000002404397980 */ /* 0x002162000c101900 */
[----:B------:R-:W-:Y:S05]  /*10d0*/  BRA `(.L_x_15) ;  /* 0x0000000000247947 */ /* 0x000fea0003800000 */
.L_x_14:
[----:B------:R-:W-:Y:S02]  /*10e0*/  ULDC.64 UR4, c[0x0][0x590] ;  /* 0x0001640000047ab9 */ /* 0x000fe40000000a00 */
[----:B------:R-:W-:-:S04]  /*10f0*/  ISETP.NE.U32.AND P0, PT, RZ, UR4, PT ;  /* 0x00000004ff007c0c */ /* 0x000fc8000bf05070 */
[----:B------:R-:W-:-:S13]  /*1100*/  ISETP.NE.AND.EX P0, PT, RZ, UR5, PT, P0 ;  /* 0x00000005ff007c0c */ /* 0x000fda000bf05300 */
[----:B------:R-:W-:Y:S05]  /*1110*/  @!P0 BRA `(.L_x_16) ;  /* 0x00000000000c8947 */ /* 0x000fea0003800000 */
[----:B0-----:R-:W1:Y:S02]  /*1120*/  LDC.64 R4, c[0x0][0x590] ;  /* 0x00016400ff047b82 */ /* 0x001e640000000a00 */
[----:B-1----:R1:W5:Y:S01]  /*1130*/  LDG.E R57, desc[UR36][R4.64] ;  /* 0x0000002404397981 */ /* 0x002362000c1e1900 */
[----:B------:R-:W-:Y:S05]  /*1140*/  BRA `(.L_x_15) ;  /* 0x0000000000087947 */ /* 0x000fea0003800000 */
.L_x_16:
[----:B------:R-:W-:Y:S02]  /*1150*/  ULDC UR4, c[0x0][0x584] ;  /* 0x0001610000047ab9 */ /* 0x000fe40000000800 */
[----:B-1----:R-:W-:-:S07]  /*1160*/  IMAD.U32 R57, RZ, RZ, UR4 ;  /* 0x00000004ff397e24 */ /* 0x002fce000f8e00ff */
.L_x_15:
[----:B------:R-:W-:-:S13]  /*1170*/  LOP3.LUT P0, RZ, R0, 0xff, RZ, 0xc0, !PT ;  /* 0x000000ff00ff7812 */ /* 0x000fda000780c0ff */
[----:B------:R-:W-:Y:S05]  /*1180*/  @!P0 EXIT ;  /* 0x000000000000894d */ /* 0x000fea0003800000 */
[----:B------:R-:W-:Y:S01]  /*1190*/  ULDC UR4, c[0x0][0x28c] ;  /* 0x0000a30000047ab9 */ /* 0x000fe20000000800 */
[----:B------:R-:W-:Y:S01]  /*11a0*/  LOP3.LUT R58, R19, 0x1, RZ, 0xfc, !PT ;  /* 0x00000001133a7812 */ /* 0x000fe200078efcff */
[----:B------:R-:W-:Y:S01]  /*11b0*/  UIADD3 UR4, UR4, 0x1f, URZ ;  /* 0x0000001f04047890 */ /* 0x000fe2000fffe03f */
[----:B------:R-:W-:Y:S01]  /*11c0*/  UMOV UR38, URZ ;  /* 0x0000003f00267c82 */ /* 0x000fe20008000000 */
[----:B------:R-:W-:Y:S02]  /*11d0*/  UMOV UR39, URZ ;  /* 0x0000003f00277c82 */ /* 0x000fe40008000000 */
[----:B------:R-:W-:-:S04]  /*11e0*/  USHF.R.S32.HI UR5, URZ, 0x1f, UR4 ;  /* 0x0000001f3f057899 */ /* 0x000fc80008011404 */
[----:B------:R-:W-:-:S04]  /*11f0*/  ULEA.HI UR5, UR5, UR4, URZ, 0x5 ;  /* 0x0000000405057291 */ /* 0x000fc8000f8f283f */
[----:B------:R-:W-:-:S12]  /*1200*/  USHF.R.S32.HI UR40, URZ, 0x5, UR5 ;  /* 0x000000053f287899 */ /* 0x000fd80008011405 */
.L_x_100:
[----:B------:R-:W-:Y:S01]  /*1210*/  LOP3.LUT R0, R18, 0x80, RZ, 0xc0, !PT ;  /* 0x0000008012007812 */ /* 0x000fe200078ec0ff */
[----:B------:R-:W2:Y:S01]  /*1220*/  S2UR UR7, SR_CgaCtaId ;  /* 0x00000000000779c3 */ /* 0x000ea20000008800 */
[----:B------:R-:W-:Y:S02]  /*1230*/  UMOV UR6, 0x400 ;  /* 0x0000040000067882 */ /* 0x000fe40000000000 */
[----:B------:R-:W-:-:S06]  /*1240*/  SHF.R.U32.HI R0, RZ, 0x7, R0 ;  /* 0x00000007ff007819 */ /* 0x000fcc0000011600 */
[----:B------:R-:W3:Y:S01]  /*1250*/  SHFL.IDX PT, R0, R0, RZ, 0x1f ;  /* 0x00001fff00007589 */ /* 0x000ee200000e0000 */
[----:B--2---:R-:W-:Y:S01]  /*1260*/  ULEA UR6, UR7, UR6, 0x18 ;  /* 0x0000000607067291 */ /* 0x004fe2000f8ec03f */
[----:B---3--:R-:W-:-:S13]  /*1270*/  R2UR UR4, R0 ;  /* 0x00000000000472ca */ /* 0x008fda00000e0000 */
[----:B------:R-:W-:-:S04]  /*1280*/  ULEA.HI UR5, UR4, UR4, URZ, 0x1 ;  /* 0x0000000404057291 */ /* 0x000fc8000f8f083f */
[----:B------:R-:W-:-:S04]  /*1290*/  ULOP3.LUT UR5, UR5, 0x7fffe, URZ, 0xc0, !UPT ;  /* 0x0007fffe05057892 */ /* 0x000fc8000f8ec03f */
[----:B------:R-:W-:-:S03]  /*12a0*/  UIADD3 UR5, UR4, -UR5, URZ ;  /* 0x8000000504057290 */ /* 0x000fc6000fffe03f */
[----:B------:R-:W-:Y:S01]  /*12b0*/  ULDC UR4, c[0x0][0x28c] ;  /* 0x0000a30000047ab9 */ /* 0x000fe20000000800 */
[----:B------:R-:W-:Y:S01]  /*12c0*/  ULEA UR5, UR5, UR6, 0xd ;  /* 0x0000000605057291 */ /* 0x000fe2000f8e683f */
[----:B------:R-:W-:-:S03]  /*12d0*/  ISETP.LT.AND P0, PT, RZ, UR4, PT ;  /* 0x00000004ff007c0c */ /* 0x000fc6000bf01270 */
[----:B------:R-:W-:-:S04]  /*12e0*/  UIADD3 UR5, UR5, 0x100, URZ ;  /* 0x0000010005057890 */ /* 0x000fc8000fffe03f */
[----:B------:R-:W-:-:S04]  /*12f0*/  USHF.R.U32.HI UR5, URZ, 0x4, UR5 ;  /* 0x000000043f057899 */ /* 0x000fc80008011605 */
[----:B------:R-:W-:Y:S02]  /*1300*/  ULOP3.LUT UR41, UR5, 0x3fff, URZ, 0xc0, !UPT ;  /* 0x00003fff05297892 */ /* 0x000fe4000f8ec03f */
[----:B01--45:R-:W-:Y:S10]  /*1310*/  @P0 BRA `(.L_x_17) ;  /* 0x0000000000400947 */ /* 0x033ff40003800000 */
[----:B------:R-:W-:Y:S01]  /*1320*/  MOV R0, 0x0 ;  /* 0x0000000000007802 */ /* 0x000fe20000000f00 */
[----:B------:R-:W-:Y:S01]  /*1330*/  ULDC.64 UR4, c[0x4][0x68] ;  /* 0x01001a0000047ab9 */ /* 0x000fe20000000a00 */
[----:B------:R-:W-:Y:S01]  /*1340*/  ULDC.64 UR6, c[0x4][0x8] ;  /* 0x0100020000067ab9 */ /* 0x000fe20000000a00 */
[----:B01----:R-:W-:Y:S01]  /*1350*/  IMAD.U32 R4, RZ, RZ, UR4 ;  /* 0x00000004ff047e24 */ /* 0x003fe2000f8e00ff */
[----:B------:R0:W1:Y:S01]  /*1360*/  LDC.64 R14, c[0x4][R0] ;  /* 0x01000000000e7b82 */ /* 0x0000620000000a00 */
[----:B------:R-:W-:Y:S01]  /*1370*/  IMAD.U32 R5, RZ, RZ, UR5 ;  /* 0x00000005ff057e24 */ /* 0x000fe2000f8e00ff */
[----:B------:R-:W-:Y:S01]  /*1380*/  ULDC.64 UR4, c[0x4][0x70] ;  /* 0x01001c0000047ab9 */ /* 0x000fe20000000a00 */
[----:B------:R-:W-:Y:S02]  /*1390*/  IMAD.U32 R10, RZ, RZ, UR6 ;  /* 0x00000006ff0a7e24 */ /* 0x000fe4000f8e00ff */
[----:B------:R-:W-:Y:S02]  /*13a0*/  IMAD.U32 R6, RZ, RZ, UR4 ;  /* 0x00000004ff067e24 */ /* 0x000fe4000f8e00ff */
[----:B------:R-:W-:-:S02]  /*13b0*/  IMAD.U32 R7, RZ, RZ, UR5 ;  /* 0x00000005ff077e24 */ /* 0x000fc4000f8e00ff */
[----:B------:R-:W-:Y:S02]  /*13c0*/  IMAD.U32 R11, RZ, RZ, UR7 ;  /* 0x00000007ff0b7e24 */ /* 0x000fe4000f8e00ff */
[----:B------:R-:W-:Y:S02]  /*13d0*/  IMAD.MOV.U32 R8, RZ, RZ, 0x1e1 ;  /* 0x000001e1ff087424 */ /* 0x000fe400078e00ff */
[----:B------:R-:W-:Y:S02]  /*13e0*/  IMAD.MOV.U32 R12, RZ, RZ, 0x1 ;  /* 0x00000001ff0c7424 */ /* 0x000fe400078e00ff */
[----:B0-----:R-:W-:-:S07]  /*13f0*/  IMAD.MOV.U32 R13, RZ, RZ, RZ ;  /* 0x000000ffff0d7224 */ /* 0x001fce00078e00ff */
[----:B------:R-:W-:-:S07]  /*1400*/  LEPC R20, `(.L_x_17) ;  /* 0x000000001014794e */ /* 0x000fce0000000000 */
[----:B-1---5:R-:W-:Y:S05]  /*1410*/  CALL.ABS.NOINC R14 ;  /* 0x000000000e007343 */ /* 0x022fea0003c00000 */
.L_x_17:
[----:B------:R-:W-:-:S13]  /*1420*/  ISETP.NE.AND P0, PT, R58, 0x3, PT ;  /* 0x000000033a00780c */ /* 0x000fda0003f05270 */
[----:B------:R-:W-:Y:S05]  /*1430*/  @!P0 BRA `(.L_x_18) ;  /* 0x0000000000048947 */ /* 0x000fea0003800000 */
[----:B------:R-:W-:Y:S01]  /*1440*/  BPT.TRAP 0x1 ;  /* 0x000000040000795c */ /* 0x000fe20000300000 */
.L_x_18:
[----:B------:R-:W2:Y:S01]  /*1450*/  S2UR UR5, SR_CgaCtaId ;  /* 0x00000000000579c3 */ /* 0x000ea20000008800 */
[----:B------:R-:W-:Y:S01]  /*1460*/  UMOV UR4, 0x400 ;  /* 0x0000040000047882 */ /* 0x000fe20000000000 */
[----:B------:R-:W-:Y:S02]  /*1470*/  IMAD.U32 R0, RZ, RZ, UR38 ;  /* 0x00000026ff007e24 */ /* 0x000fe4000f8e00ff */
[----:B------:R-:W-:-:S03]  /*1480*/  IMAD.U32 R3, RZ, RZ, UR39 ;  /* 0x00000027ff037e24 */ /* 0x000fc6000f8e00ff */
[----:B------:R-:W-:Y:S01]  /*1490*/  SHF.L.U32 R0, R0, 0x1f, RZ ;  /* 0x0000001f00007819 */ /* 0x000fe200000006ff */
[----:B--2---:R-:W-:-:S06]  /*14a0*/  ULEA UR4, UR5, UR4, 0x18 ;  /* 0x0000000405047291 */ /* 0x004fcc000f8ec03f */
[----:B------:R-:W-:-:S04]  /*14b0*/  IMAD.U32 R6, RZ, RZ, UR4 ;  /* 0x00000004ff067e24 */ /* 0x000fc8000f8e00ff */
[----:B------:R-:W-:-:S04]  /*14c0*/  IMAD R3, R3, 0x8, R6 ;  /* 0x0000000803037824 */ /* 0x000fc800078e0206 */
[----:B------:R2:W3:Y:S01]  /*14d0*/  SYNCS.PHASECHK.TRANS64.TRYWAIT P1, [R3+URZ], R0 ;  /* 0x00000000030075a7 */ /* 0x0004e2000802017f */
[----:B------:R-:W-:Y:S05]  /*14e0*/  @!P0 BRA `(.L_x_19) ;  /* 0x0000000000048947 */ /* 0x000fea0003800000 */
[----:B------:R-:W-:Y:S01]  /*14f0*/  BPT.TRAP 0x1 ;  /* 0x000000040000795c */ /* 0x000fe20000300000 */
.L_x_19:
[----:B---3--:R-:W-:Y:S05]  /*1500*/  @P1 BRA `(.L_x_20) ;  /* 0x0000000000081947 */ /* 0x008fea0003800000 */
[----:B------:R-:W3:Y:S02]  /*1510*/  SYNCS.PHASECHK.TRANS64.TRYWAIT P1, [R3+URZ], R0 ;  /* 0x00000000030075a7 */ /* 0x000ee4000802017f */
[----:B---3--:R-:W-:Y:S05]  /*1520*/  @!P1 BRA `(.L_x_21) ;  /* 0x0000004800ac9947 */ /* 0x008fea0003800000 */
.L_x_20:
[----:B------:R-:W-:-:S04]  /*1530*/  UISETP.LT.AND UP0, UPT, UR40, 0x1, UPT ;  /* 0x000000012800788c */ /* 0x000fc8000bf01270 */
[----:B------:R-:W-:-:S06]  /*1540*/  USEL UR4, UR40, 0x1, UP0 ;  /* 0x0000000128047887 */ /* 0x000fcc0008000000 */
[----:B--23--:R-:W-:Y:S01]  /*1550*/  IMAD.U32 R0, RZ, RZ, UR4 ;  /* 0x00000004ff007e24 */ /* 0x00cfe2000f8e00ff */
[----:B------:R-:W-:Y:S05]  /*1560*/  WARPSYNC.ALL ;  /* 0x0000000000007948 */ /* 0x000fea0003800000 */
[----:B------:R-:W-:-:S04]  /*1570*/  IADD3 R0, -R0, UR40, RZ ;  /* 0x0000002800007c10 */ /* 0x000fc8000fffe1ff */
[----:B------:R-:W-:Y:S02]  /*1580*/  ISETP.GE.AND P1, PT, R0, 0x1, PT ;  /* 0x000000010000780c */ /* 0x000fe40003f26270 */
[----:B------:R-:W-:Y:S01]  /*1590*/  R2UR UR4, R6 ;  /* 0x00000000060472ca */ /* 0x000fe200000e0000 */
[----:B------:R-:W-:Y:S01]  /*15a0*/  WARPGROUP.ARRIVE ;  /* 0x00000000000079c5 */ /* 0x000fe20000000000 */
[----:B------:R-:W-:Y:S01]  /*15b0*/  UMOV UR9, 0x40000040 ;  /* 0x4000004000097882 */ /* 0x000fe20000000000 */
[----:B------:R-:W-:-:S10]  /*15c0*/  UMOV UR11, 0x40000040 ;  /* 0x40000040000b7882 */ /* 0x000fd40000000000 */
[----:B------:R-:W-:-:S04]  /*15d0*/  UIADD3 UR4, UR4, 0x14100, URZ ;  /* 0x0001410004047890 */ /* 0x000fc8000fffe03f */
[----:B------:R-:W-:-:S04]  /*15e0*/  USHF.R.U32.HI UR4, URZ, 0x4, UR4 ;  /* 0x000000043f047899 */ /* 0x000fc80008011604 */
[----:B------:R-:W-:Y:S02]  /*15f0*/  ULOP3.LUT UR5, UR4, 0x3fff, URZ, 0xc0, !UPT ;  /* 0x00003fff04057892 */ /* 0x000fe4000f8ec03f */
[----:B------:R-:W-:Y:S02]  /*1600*/  ULOP3.LUT UR4, UR41, 0x10000, URZ, 0xfc, !UPT ;  /* 0x0001000029047892 */ /* 0x000fe4000f8efc3f */
[----:B------:R-:W-:Y:S02]  /*1610*/  ULOP3.LUT UR5, UR5, 0x10000, URZ, 0xfc, !UPT ;  /* 0x0001000005057892 */ /* 0x000fe4000f8efc3f */
[----:B------:R-:W-:Y:S02]  /*1620*/  ULEA UR6, UR39, UR4, 0xa ;  /* 0x0000000427067291 */ /* 0x000fe4000f8e503f */
[----:B------:R-:W-:-:S05]  /*1630*/  ULEA UR7, UR39, UR5, 0x9 ;  /* 0x0000000527077291 */ /* 0x000fca000f8e483f */
[----:B------:R-:W-:Y:S02]  /*1640*/  UMOV UR8, UR6 ;  /* 0x0000000600087c82 */ /* 0x000fe40008000000 */
[----:B------:R-:W-:Y:S02]  /*1650*/  UMOV UR10, UR7 ;  /* 0x00000007000a7c82 */ /* 0x000fe40008000000 */
[----:B------:R-:W-:Y:S01]  /*1660*/  HGMMA.64x64x8.F32.TF32 R24, gdesc[UR8], RZ, !UPT, gsb0 ;  /* 0x04e00000081879f0 */ /* 0x000fe2000c0028ff */
[----:B------:R-:W-:Y:S02]  /*1670*/  UIADD3 UR8, UR6, 0x2, URZ ;  /* 0x0000000206087890 */ /* 0x000fe4000fffe03f */
[----:B------:R-:W-:Y:S01]  /*1680*/  UIADD3 UR10, UR7, 0x2, URZ ;  /* 0x00000002070a7890 */ /* 0x000fe2000fffe03f */
[----:B------:R-:W-:Y:S01]  /*1690*/  UMOV UR9, 0x40000040 ;  /* 0x4000004000097882 */ /* 0x000fe20000000000 */
[----:B------:R-:W-:Y:S01]  /*16a0*/  UMOV UR11, 0x40000040 ;  /* 0x40000040000b7882 */ /* 0x000fe20000000000 */
[----:B------:R-:W-:-:S02]  /*16b0*/  WARPGROUP.DEPBAR.LE gsb0, 0x0 ;  /* 0x00008000000079c5 */ /* 0x000fc40000010000 */
[----:B------:R-:W-:-:S06]  /*16c0*/  WARPGROUP.ARRIVE ;  /* 0x00000000000079c5 */ /* 0x000fcc0000000000 */
[----:B------:R-:W-:Y:S01]  /*16d0*/  HGMMA.64x64x8.F32.TF32 R24, gdesc[UR8], R24, gsb0 ;  /* 0x04e00000081879f0 */ /* 0x000fe20008002818 */
[----:B------:R-:W-:Y:S02]  /*16e0*/  UIADD3 UR8, UR6, 0x4, URZ ;  /* 0x0000000406087890 */ /* 0x000fe4000fffe03f */
[----:B------:R-:W-:Y:S01]  /*16f0*/  UIADD3 UR10, UR7, 0x4, URZ ;  /* 0x00000004070a7890 */ /* 0x000fe2000fffe03f */
[----:B------:R-:W-:Y:S01]  /*1700*/  UMOV UR9, 0x40000040 ;  /* 0x4000004000097882 */ /* 0x000fe20000000000 */
[----:B------:R-:W-:Y:S01]  /*1710*/  UMOV UR11, 0x40000040 ;  /* 0x40000040000b7882 */ /* 0x000fe20000000000 */
[----:B------:R-:W-:Y:S02]  /*1720*/  WARPGROUP.DEPBAR.LE gsb0, 0x0 ;  /* 0x00008000000079c5 */ /* 0x000fe40000010000 */
        /* <DEDUP_REMOVED lines=8> */
[----:B------:R-:W-:Y:S03]  /*17b0*/  HGMMA.64x64x8.F32.TF32 R24, gdesc[UR8], R24, gsb0 ;  /* 0x04e00000081879f0 */ /* 0x000fe60008002818 */
[----:B------:R-:W-:Y:S02]  /*17c0*/  WARPGROUP.DEPBAR.LE gsb0, 0x0 ;  /* 0x00008000000079c5 */ /* 0x000fe40000010000 */
[----:B------:R-:W-:Y:S05]  /*17d0*/  @!P1 BRA `(.L_x_22) ;  /* 0x0000000400249947 */ /* 0x000fea0003800000 */
[----:B------:R-:W-:Y:S02]  /*17e0*/  UIADD3 UR6, UR39, 0x1, URZ ;  /* 0x0000000127067890 */ /* 0x000fe4000fffe03f */
[----:B------:R-:W-:Y:S02]  /*17f0*/  IMAD.U32 R3, RZ, RZ, UR39 ;  /* 0x00000027ff037e24 */ /* 0x000fe4000f8e00ff */
[----:B------:R-:W-:-:S04]  /*1800*/  UISETP.NE.AND UP0, UPT, UR6, 0x5, UPT ;  /* 0x000000050600788c */ /* 0x000fc8000bf05270 */
[----:B------:R-:W-:Y:S02]  /*1810*/  USEL UR7, URZ, 0x1, UP0 ;  /* 0x000000013f077887 */ /* 0x000fe40008000000 */
[----:B------:R-:W-:Y:S02]  /*1820*/  USEL UR6, UR6, URZ, UP0 ;  /* 0x0000003f06067287 */ /* 0x000fe40008000000 */
[----:B------:R-:W-:-:S06]  /*1830*/  ULOP3.LUT UR7, UR38, UR7, URZ, 0x3c, !UPT ;  /* 0x0000000726077292 */ /* 0x000fcc000f8e3c3f */
[----:B------:R-:W-:-:S07]  /*1840*/  IMAD.U32 R7, RZ, RZ, UR7 ;  /* 0x00000007ff077e24 */ /* 0x000fce000f8e00ff */
.L_x_29:
[----:B------:R-:W-:Y:S05]  /*1850*/  @!P0 BRA `(.L_x_23) ;  /* 0x0000000000048947 */ /* 0x000fea0003800000 */
[----:B------:R-:W-:Y:S01]  /*1860*/  BPT.TRAP 0x1 ;  /* 0x000000040000795c */ /* 0x000fe20000300000 */
.L_x_23:
[----:B------:R-:W2:Y:S01]  /*1870*/  S2UR UR8, SR_CgaCtaId ;  /* 0x00000000000879c3 */ /* 0x000ea20000008800 */
[----:B------:R-:W-:Y:S01]  /*1880*/  UMOV UR7, 0x400 ;  /* 0x0000040000077882 */ /* 0x000fe20000000000 */
[----:B01----:R-:W-:Y:S01]  /*1890*/  IMAD.U32 R5, RZ, RZ, UR6 ;  /* 0x00000006ff057e24 */ /* 0x003fe2000f8e00ff */
[----:B------:R-:W-:Y:S01]  /*18a0*/  SHF.L.U32 R4, R7, 0x1f, RZ ;  /* 0x0000001f07047819 */ /* 0x000fe200000006ff */
[----:B--2---:R-:W-:-:S06]  /*18b0*/  ULEA UR7, UR8, UR7, 0x18 ;  /* 0x0000000708077291 */ /* 0x004fcc000f8ec03f */
[----:B------:R-:W-:-:S04]  /*18c0*/  IMAD.U32 R6, RZ, RZ, UR7 ;  /* 0x00000007ff067e24 */ /* 0x000fc8000f8e00ff */
[----:B------:R-:W-:-:S04]  /*18d0*/  IMAD R5, R5, 0x8, R6 ;  /* 0x0000000805057824 */ /* 0x000fc800078e0206 */
[----:B------:R0:W1:Y:S01]  /*18e0*/  SYNCS.PHASECHK.TRANS64.TRYWAIT P1, [R5+URZ], R4 ;  /* 0x00000004050075a7 */ /* 0x000062000802017f */
[----:B------:R-:W-:Y:S05]  /*18f0*/  @!P0 BRA `(.L_x_24) ;  /* 0x0000000000048947 */ /* 0x000fea0003800000 */
[----:B------:R-:W-:Y:S01]  /*1900*/  BPT.TRAP 0x1 ;  /* 0x000000040000795c */ /* 0x000fe20000300000 */
.L_x_24:
[----:B-1----:R-:W-:Y:S05]  /*1910*/  @P1 BRA `(.L_x_25) ;  /* 0x0000000000081947 */ /* 0x002fea0003800000 */
[----:B------:R-:W1:Y:S02]  /*1920*/  SYNCS.PHASECHK.TRANS64.TRYWAIT P1, [R5+URZ], R4 ;  /* 0x00000004050075a7 */ /* 0x000e64000802017f */
[----:B-1----:R-:W-:Y:S05]  /*1930*/  @!P1 BRA `(.L_x_26) ;  /* 0x0000004400bc9947 */ /* 0x002fea0003800000 */
.L_x_25:
[----:B------:R-:W-:Y:S01]  /*1940*/  ULEA UR7, UR6, UR4, 0xa ;  /* 0x0000000406077291 */ /* 0x000fe2000f8e503f */
[----:B------:R-:W-:Y:S01]  /*1950*/  WARPGROUP.ARRIVE ;  /* 0x00000000000079c5 */ /* 0x000fe20000000000 */
[----:B------:R-:W-:Y:S01]  /*1960*/  ULEA UR12, UR6, UR5, 0x9 ;  /* 0x00000005060c7291 */ /* 0x000fe2000f8e483f */
[----:B------:R-:W-:Y:S01]  /*1970*/  UMOV UR9, 0x40000040 ;  /* 0x4000004000097882 */ /* 0x000fe20000000000 */
[----:B------:R-:W-:-:S03]  /*1980*/  UMOV UR11, 0x40000040 ;  /* 0x40000040000b7882 */ /* 0x000fc60000000000 */
[----:B------:R-:W-:Y:S02]  /*1990*/  UMOV UR8, UR7 ;  /* 0x0000000700087c82 */ /* 0x000fe40008000000 */
[----:B------:R-:W-:Y:S02]  /*19a0*/  UMOV UR10, UR12 ;  /* 0x0000000c000a7c82 */ /* 0x000fe40008000000 */
[----:B------:R-:W-:Y:S01]  /*19b0*/  HGMMA.64x64x8.F32.TF32 R24, gdesc[UR8], R24, gsb0 ;  /* 0x04e00000081879f0 */ /* 0x000fe20008002818 */
        /* <DEDUP_REMOVED lines=23> */
[----:B------:R-:W-:Y:S01]  /*1b30*/  BPT.TRAP 0x1 ;  /* 0x000000040000795c */ /* 0x000fe20000300000 */
.L_x_27:
[----:B------:R-:W-:-:S13]  /*1b40*/  ISETP.NE.AND P1, PT, R23, RZ, PT ;  /* 0x000000ff1700720c */ /* 0x000fda0003f25270 */
[----:B01----:R-:W-:-:S04]  /*1b50*/  @P1 IMAD R4, R3, 0x8, R6 ;  /* 0x0000000803041824 */ /* 0x003fc800078e0206 */
[----:B------:R-:W-:-:S05]  /*1b60*/  @P1 VIADD R5, R4, 0x28 ;  /* 0x0000002804051836 */ /* 0x000fca0000000000 */
[----:B------:R-:W-:-:S04]  /*1b70*/  @P1 PRMT R5, R22, 0x654, R5 ;  /* 0x0000065416051816 */ /* 0x000fc80000000005 */
[----:B------:R0:W-:Y:S01]  /*1b80*/  @P1 SYNCS.ARRIVE.TRANS64.RED.A1T0 RZ, [R5+URZ], RZ ;  /* 0x000000ff05ff19a7 */ /* 0x0001e2000810043f */
[----:B------:R-:W-:-:S13]  /*1b90*/  ISETP.GT.U32.AND P1, PT, R19, 0x1, PT ;  /* 0x000000011300780c */ /* 0x000fda0003f24070 */
[----:B0-----:R-:W-:Y:S05]  /*1ba0*/  @P1 BRA `(.L_x_28) ;  /* 0x0000000000041947 */ /* 0x001fea0003800000 */
[----:B------:R-:W-:Y:S01]  /*1bb0*/  BPT.TRAP 0x1 ;  /* 0x000000040000795c */ /* 0x000fe20000300000 */
.L_x_28:
[----:B------:R-:W-:Y:S01]  /*1bc0*/  UIADD3 UR6, UR6, 0x1, URZ ;  /* 0x0000000106067890 */ /* 0x000fe2000fffe03f */
[C---:B------:R-:W-:Y:S01]  /*1bd0*/  ISETP.GT.AND P2, PT, R0.reuse, 0x1, PT ;  /* 0x000000010000780c */ /* 0x040fe20003f44270 */
[----:B------:R-:W-:Y:S02]  /*1be0*/  VIADD R3, R3, 0x1 ;  /* 0x0000000103037836 */ /* 0x000fe40000000000 */
[----:B------:R-:W-:Y:S01]  /*1bf0*/  UISETP.NE.AND UP0, UPT, UR6, 0x5, UPT ;  /* 0x000000050600788c */ /* 0x000fe2000bf05270 */
[----:B------:R-:W-:Y:S02]  /*1c00*/  VIADD R0, R0, 0xffffffff ;  /* 0xffffffff00007836 */ /* 0x000fe40000000000 */
[C---:B------:R-:W-:Y:S01]  /*1c10*/  ISETP.NE.AND P1, PT, R3.reuse, 0x5, PT ;  /* 0x000000050300780c */ /* 0x040fe20003f25270 */
[----:B------:R-:W-:Y:S02]  /*1c20*/  USEL UR7, URZ, 0x1, UP0 ;  /* 0x000000013f077887 */ /* 0x000fe40008000000 */
[----:B------:R-:W-:Y:S01]  /*1c30*/  USEL UR6, UR6, URZ, UP0 ;  /* 0x0000003f06067287 */ /* 0x000fe20008000000 */
[----:B------:R-:W-:-:S03]  /*1c40*/  SEL R3, R3, RZ, P1 ;  /* 0x000000ff03037207 */ /* 0x000fc60000800000 */
[----:B------:R-:W-:Y:S01]  /*1c50*/  LOP3.LUT R7, R7, UR7, RZ, 0x3c, !PT ;  /* 0x0000000707077c12 */ /* 0x000fe2000f8e3cff */
[----:B------:R-:W-:Y:S07]  /*1c60*/  @P2 BRA `(.L_x_29) ;  /* 0xfffffff800f82947 */ /* 0x000fee000383ffff */
.L_x_22:
[----:B------:R-:W2:Y:S02]  /*1c70*/  LDC R0, c[0x0][0x28c] ;  /* 0x0000a300ff007b82 */ /* 0x000ea40000000800 */
[----:B--2---:R-:W-:-:S13]  /*1c80*/  ISETP.GE.AND P1, PT, R0, 0x1, PT ;  /* 0x000000010000780c */ /* 0x004fda0003f26270 */
[----:B------:R-:W-:Y:S05]  /*1c90*/  @!P1 BRA `(.L_x_30) ;  /* 0x0000000000509947 */ /* 0x000fea0003800000 */
[----:B------:R-:W-:Y:S05]  /*1ca0*/  @!P0 BRA `(.L_x_31) ;  /* 0x0000000000048947 */ /* 0x000fea0003800000 */
[----:B------:R-:W-:Y:S01]  /*1cb0*/  BPT.TRAP 0x1 ;  /* 0x000000040000795c */ /* 0x000fe20000300000 */
.L_x_31:
[----:B------:R-:W-:Y:S01]  /*1cc0*/  ISETP.NE.AND P0, PT, R23, RZ, PT ;  /* 0x000000ff1700720c */ /* 0x000fe20003f05270 */
[----:B------:R-:W-:Y:S01]  /*1cd0*/  BSSY B0, `(.L_x_32) ;  /* 0x000000e000007945 */ /* 0x000fe20003800000 */
[----:B------:R-:W-:-:S11]  /*1ce0*/  ISETP.GT.U32.AND P1, PT, R19, 0x1, PT ;  /* 0x000000011300780c */ /* 0x000fd60003f24070 */
[----:B------:R-:W-:Y:S05]  /*1cf0*/  @!P0 BRA `(.L_x_33) ;  /* 0x00000000002c8947 */ /* 0x000fea0003800000 */
[----:B------:R-:W-:-:S04]  /*1d00*/  UISETP.LT.AND UP0, UPT, UR40, 0x1, UPT ;  /* 0x000000012800788c */ /* 0x000fc8000bf01270 */
[----:B------:R-:W-:-:S04]  /*1d10*/  USEL UR6, UR40, 0x1, UP0 ;  /* 0x0000000128067887 */ /* 0x000fc80008000000 */
[----:B------:R-:W-:-:S04]  /*1d20*/  UIADD3 UR6, UR39, UR40, -UR6 ;  /* 0x0000002827067290 */ /* 0x000fc8000fffe806 */
[----:B------:R-:W-:-:S04]  /*1d30*/  UIMAD.WIDE.U32 UR4, UR6, -0x33333333, URZ ;  /* 0xcccccccd060478a5 */ /* 0x000fc8000f8e003f */
[----:B------:R-:W-:-:S04]  /*1d40*/  USHF.R.U32.HI UR4, URZ, 0x2, UR5 ;  /* 0x000000023f047899 */ /* 0x000fc80008011605 */
[----:B------:R-:W-:-:S06]  /*1d50*/  UIMAD UR6, UR4, -0x5, UR6 ;  /* 0xfffffffb040678a4 */ /* 0x000fcc000f8e0206 */
[----:B------:R-:W-:-:S04]  /*1d60*/  IMAD.U32 R3, RZ, RZ, UR6 ;  /* 0x00000006ff037e24 */ /* 0x000fc8000f8e00ff */
[----:B------:R-:W-:-:S04]  /*1d70*/  IMAD R0, R3, 0x8, R6 ;  /* 0x0000000803007824 */ /* 0x000fc800078e0206 */
[----:B------:R-:W-:-:S05]  /*1d80*/  VIADD R3, R0, 0x28 ;  /* 0x0000002800037836 */ /* 0x000fca0000000000 */
[----:B------:R-:W-:-:S04]  /*1d90*/  PRMT R3, R22, 0x654, R3 ;  /* 0x0000065416037816 */ /* 0x000fc80000000003 */
[----:B------:R2:W-:Y:S03]  /*1da0*/  SYNCS.ARRIVE.TRANS64.RED.A1T0 RZ, [R3+URZ], RZ ;  /* 0x000000ff03ff79a7 */ /* 0x0005e6000810043f */
.L_x_33:
[----:B------:R-:W-:Y:S05]  /*1db0*/  BSYNC B0 ;  /* 0x0000000000007941 */ /* 0x000fea0003800000 */
.L_x_32:
[----:B------:R-:W-:Y:S05]  /*1dc0*/  @P1 BRA `(.L_x_30) ;  /* 0x0000000000041947 */ /* 0x000fea0003800000 */
[----:B------:R-:W-:Y:S01]  /*1dd0*/  BPT.TRAP 0x1 ;  /* 0x000000040000795c */ /* 0x000fe20000300000 */
.L_x_30:
[----:B------:R-:W3:Y:S01]  /*1de0*/  LDC R6, c[0x0][0x288] ;  /* 0x0000a200ff067b82 */ /* 0x000ee20000000800 */
[--C-:B------:R-:W-:Y:S01]  /*1df0*/  SHF.R.U32.HI R0, RZ, 0x2, R18.reuse ;  /* 0x00000002ff007819 */ /* 0x100fe20000011612 */
[----:B------:R-:W-:Y:S01]  /*1e00*/  IMAD.SHL.U32 R61, R61, 0x40, RZ ;  /* 0x000000403d3d7824 */ /* 0x000fe200078e00ff */
[----:B01----:R-:W-:Y:S01]  /*1e10*/  SHF.R.U32.HI R5, RZ, 0x7, R18 ;  /* 0x00000007ff057819 */ /* 0x003fe20000011612 */
[----:B------:R-:W-:Y:S01]  /*1e20*/  UIADD3 UR39, UR40, UR39, URZ ;  /* 0x0000002728277290 */ /* 0x000fe2000fffe03f */
[----:B--2---:R-:W-:Y:S01]  /*1e30*/  LOP3.LUT R3, R0, 0x7, RZ, 0xc0, !PT ;  /* 0x0000000700037812 */ /* 0x004fe200078ec0ff */
[C---:B------:R-:W-:Y:S01]  /*1e40*/  IMAD.SHL.U32 R10, R18.reuse, 0x2, RZ ;  /* 0x00000002120a7824 */ /* 0x040fe200078e00ff */
[----:B------:R-:W-:Y:S01]  /*1e50*/  LOP3.LUT R0, R5, 0x1, RZ, 0xc0, !PT ;  /* 0x0000000105007812 */ /* 0x000fe200078ec0ff */
[----:B------:R-:W-:Y:S01]  /*1e60*/  UISETP.GT.U32.AND UP0, UPT, UR39, 0x4, UPT ;  /* 0x000000042700788c */ /* 0x000fe2000bf04070 */
[C---:B------:R-:W-:Y:S01]  /*1e70*/  LOP3.LUT R5, R18.reuse, 0x3, RZ, 0xc0, !PT ;  /* 0x0000000312057812 */ /* 0x040fe200078ec0ff */
[----:B------:R-:W-:Y:S01]  /*1e80*/  ULDC UR7, c[0x0][0x284] ;  /* 0x0000a10000077ab9 */ /* 0x000fe20000000800 */
[----:B------:R-:W-:Y:S01]  /*1e90*/  LOP3.LUT R4, R18, 0x60, RZ, 0xc0, !PT ;  /* 0x0000006012047812 */ /* 0x000fe200078ec0ff */
[----:B------:R-:W-:Y:S01]  /*1ea0*/  IMAD.SHL.U32 R8, R0, 0x40, RZ ;  /* 0x0000004000087824 */ /* 0x000fe200078e00ff */
[----:B------:R-:W-:Y:S01]  /*1eb0*/  UISETP.LT.U32.AND UP0, UPT, UR40, 0x5, UP0 ;  /* 0x000000052800788c */ /* 0x000fe20008701070 */
[----:B------:R-:W-:Y:S01]  /*1ec0*/  SHF.R.S32.HI R15, RZ, 0x1f, R59 ;  /* 0x0000001fff0f7819 */ /* 0x000fe2000001143b */
[----:B------:R-:W-:Y:S01]  /*1ed0*/  UISETP.GE.U32.AND UP1, UPT, UR40, 0x5, UPT ;  /* 0x000000052800788c */ /* 0x000fe2000bf26070 */
[----:B------:R-:W-:Y:S01]  /*1ee0*/  SHF.R.U32.HI R4, RZ, 0x1, R4 ;  /* 0x00000001ff047819 */ /* 0x000fe20000011604 */
[----:B------:R-:W-:Y:S01]  /*1ef0*/  ULDC.64 UR8, c[0x0][0x5d0] ;  /* 0x0001740000087ab9 */ /* 0x000fe20000000a00 */
[C---:B------:R-:W-:Y:S01]  /*1f00*/  LOP3.LUT R10, R61.reuse, 0x6, R10, 0xf8, !PT ;  /* 0x000000063d0a7812 */ /* 0x040fe200078ef80a */
[----:B------:R-:W-:Y:S01]  /*1f10*/  UIMAD.WIDE.U32 UR4, UR39, -0x33333333, URZ ;  /* 0xcccccccd270478a5 */ /* 0x000fe2000f8e003f */
[--C-:B------:R-:W-:Y:S01]  /*1f20*/  IADD3 R7, RZ, -R4, -R3.reuse ;  /* 0x80000004ff077210 */ /* 0x100fe20007ffe803 */
[----:B------:R-:W-:Y:S01]  /*1f30*/  USEL UR6, URZ, 0x1, !UP0 ;  /* 0x000000013f067887 */ /* 0x000fe2000c000000 */
[----:B------:R-:W-:Y:S01]  /*1f40*/  LOP3.LUT R3, R8, 0x40, R3, 0xe2, !PT ;  /* 0x0000004008037812 */ /* 0x000fe200078ee203 */
[C---:B------:R-:W-:Y:S01]  /*1f50*/  IMAD.WIDE R8, R60.reuse, 0x80, RZ ;  /* 0x000000803c087825 */ /* 0x040fe200078e02ff */
[----:B---3--:R-:W-:Y:S01]  /*1f60*/  ISETP.GE.AND P0, PT, R61, R6, PT ;  /* 0x000000063d00720c */ /* 0x008fe20003f06270 */
[----:B------:R-:W-:Y:S01]  /*1f70*/  USHF.R.U32.HI UR4, URZ, 0x2, UR5 ;  /* 0x000000023f047899 */ /* 0x000fe20008011605 */
[----:B------:R-:W-:Y:S01]  /*1f80*/  SHF.R.S32.HI R11, RZ, 0x1f, R10 ;  /* 0x0000001fff0b7819 */ /* 0x000fe2000001140a */
[----:B------:R-:W-:Y:S01]  /*1f90*/  IMAD R12, R5, -0x2, R6 ;  /* 0xfffffffe050c7824 */ /* 0x000fe200078e0206 */
[----:B------:R-:W-:Y:S01]  /*1fa0*/  ULOP3.LUT UR38, UR38, UR6, URZ, 0x3c, !UPT ;  /* 0x0000000626267292 */ /* 0x000fe2000f8e3c3f */
[----:B------:R-:W-:Y:S01]  /*1fb0*/  IMAD.SHL.U32 R5, R60, 0x80, RZ ;  /* 0x000000803c057824 */ /* 0x000fe200078e00ff */
[----:B------:R-:W-:Y:S01]  /*1fc0*/  LOP3.LUT R73, R8, R3, R4, 0xfe, !PT ;  /* 0x0000000308497212 */ /* 0x000fe200078efe04 */
[----:B------:R-:W-:Y:S01]  /*1fd0*/  IMAD R6, R15, UR8, RZ ;  /* 0x000000080f067c24 */ /* 0x000fe2000f8e02ff */
[----:B------:R-:W-:Y:S01]  /*1fe0*/  UIMAD UR39, UR4, -0x5, UR39 ;  /* 0xfffffffb042778a4 */ /* 0x000fe2000f8e0227 */
[----:B------:R-:W-:Y:S01]  /*1ff0*/  IMAD R0, R0, -0x40, R7 ;  /* 0xffffffc000007824 */ /* 0x000fe200078e0207 */
[----:B------:R-:W-:Y:S01]  /*2000*/  ISETP.GE.OR P0, PT, R5, UR7, P0 ;  /* 0x0000000705007c0c */ /* 0x000fe20008706670 */
[C---:B------:R-:W-:Y:S01]  /*2010*/  IMAD R13, R59.reuse, UR9, R6 ;  /* 0x000000093b0d7c24 */ /* 0x040fe2000f8e0206 */
[----:B------:R-:W-:Y:S01]  /*2020*/  @UP1 ULOP3.LUT UR38, UR38, 0x1, UR4, 0x78, !UPT ;  /* 0x0000000126261892 */ /* 0x000fe2000f8e7804 */
[----:B------:R-:W-:Y:S01]  /*2030*/  IMAD.WIDE.U32 R6, R59, UR8, R10 ;  /* 0x000000083b067c25 */ /* 0x000fe2000f8e000a */
[----:B------:R-:W-:-:S03]  /*2040*/  IADD3 R3, -R5, UR7, R0 ;  /* 0x0000000705037c10 */ /* 0x000fc6000fffe100 */
[----:B------:R-:W-:Y:S02]  /*2050*/  IMAD.IADD R7, R7, 0x1, R13 ;  /* 0x0000000107077824 */ /* 0x000fe400078e020d */
[----:B------:R-:W-:Y:S02]  /*2060*/  IMAD.IADD R4, R12, 0x1, -R61 ;  /* 0x000000010c047824 */ /* 0x000fe400078e0a3d */
[----:B------:R-:W-:Y:S02]  /*2070*/  IMAD.MOV.U32 R0, RZ, RZ, -0x1 ;  /* 0xffffffffff007424 */ /* 0x000fe400078e00ff */
[----:B------:R-:W-:Y:S05]  /*2080*/  @P0 BRA `(.L_x_34) ;  /* 0x0000002000980947 */ /* 0x000fea0003800000 */
[----:B------:R-:W0:Y:S01]  /*2090*/  LDC.64 R66, c[0x0][0x5c8] ;  /* 0x00017200ff427b82 */ /* 0x000e220000000a00 */
[----:B-----5:R-:W-:Y:S01]  /*20a0*/  FSETP.NEU.AND P0, PT, R57, RZ, PT ;  /* 0x000000ff3900720b */ /* 0x020fe20003f0d000 */
[----:B------:R-:W-:Y:S01]  /*20b0*/  BSSY B0, `(.L_x_34) ;  /* 0x0000223000007945 */ /* 0x000fe20003800000 */
[----:B------:R-:W-:-:S04]  /*20c0*/  ISETP.GT.AND P1, PT, R4, RZ, PT ;  /* 0x000000ff0400720c */ /* 0x000fc80003f24270 */
[----:B------:R-:W-:Y:S01]  /*20d0*/  ISETP.GT.AND P2, PT, R3, RZ, P1 ;  /* 0x000000ff0300720c */ /* 0x000fe20000f44270 */
[-C--:B0-----:R-:W-:Y:S02]  /*20e0*/  IMAD R12, R9, R66.reuse, RZ ;  /* 0x00000042090c7224 */ /* 0x081fe400078e02ff */
[----:B------:R-:W-:-:S04]  /*20f0*/  IMAD.WIDE.U32 R60, R73, R66, R6 ;  /* 0x00000042493c7225 */ /* 0x000fc800078e0006 */
[----:B------:R-:W-:-:S04]  /*2100*/  IMAD R5, R73, R67, R12 ;  /* 0x0000004349057224 */ /* 0x000fc800078e020c */
[----:B------:R-:W-:Y:S01]  /*2110*/  IMAD.IADD R75, R61, 0x1, R5 ;  /* 0x000000013d4b7824 */ /* 0x000fe200078e0205 */
[----:B------:R-:W-:Y:S06]  /*2120*/  @!P0 BRA `(.L_x_35) ;  /* 0x0000001400dc8947 */ /* 0x000fec0003800000 */
[----:B------:R-:W0:Y:S01]  /*2130*/  LDC.64 R64, c[0x0][0x5b8] ;  /* 0x00016e00ff407b82 */ /* 0x000e220000000a00 */
[----:B------:R-:W-:-:S07]  /*2140*/  ULDC.64 UR4, c[0x0][0x5c0] ;  /* 0x0001700000047ab9 */ /* 0x000fce0000000a00 */
[----:B------:R-:W1:Y:S08]  /*2150*/  LDC.64 R68, c[0x0][0x5b0] ;  /* 0x00016c00ff447b82 */ /* 0x000e700000000a00 */
[----:B------:R-:W2:Y:S01]  /*2160*/  LDC.64 R70, c[0x0][0x5a8] ;  /* 0x00016a00ff467b82 */ /* 0x000ea20000000a00 */
[-C--:B0-----:R-:W-:Y:S02]  /*2170*/  IMAD R6, R15, R64.reuse, RZ ;  /* 0x000000400f067224 */ /* 0x081fe400078e02ff */
[----:B------:R-:W-:-:S04]  /*2180*/  IMAD.WIDE.U32 R62, R59, R64, R10 ;  /* 0x000000403b3e7225 */ /* 0x000fc800078e000a */
[----:B------:R-:W-:Y:S02]  /*2190*/  IMAD R61, R59, R65, R6 ;  /* 0x000000413b3d7224 */ /* 0x000fe400078e0206 */
[-C--:B-1----:R-:W-:Y:S02]  /*21a0*/  IMAD R8, R9, R68.reuse, RZ ;  /* 0x0000004409087224 */ /* 0x082fe400078e02ff */
[----:B------:R-:W-:Y:S02]  /*21b0*/  IMAD.IADD R13, R63, 0x1, R61 ;  /* 0x000000013f0d7824 */ /* 0x000fe400078e023d */
[----:B------:R-:W-:Y:S02]  /*21c0*/  IMAD.MOV.U32 R12, RZ, RZ, R62 ;  /* 0x000000ffff0c7224 */ /* 0x000fe400078e003e */
[C---:B------:R-:W-:Y:S02]  /*21d0*/  IMAD R65, R73.reuse, R69, R8 ;  /* 0x0000004549417224 */ /* 0x040fe400078e0208 */
[----:B------:R-:W-:-:S04]  /*21e0*/  IMAD.WIDE.U32 R6, R73, R68, R12 ;  /* 0x0000004449067225 */ /* 0x000fc800078e000c */
[----:B------:R-:W-:Y:S01]  /*21f0*/  IMAD.IADD R5, R7, 0x1, R65 ;  /* 0x0000000107057824 */ /* 0x000fe200078e0241 */
[----:B--2---:R-:W-:-:S04]  /*2200*/  LEA R14, P0, R6, R70, 0x2 ;  /* 0x00000046060e7211 */ /* 0x004fc800078010ff */
[----:B------:R-:W-:-:S05]  /*2210*/  LEA.HI.X R15, R6, R71, R5, 0x2, P0 ;  /* 0x00000047060f7211 */ /* 0x000fca00000f1405 */
[----:B------:R0:W2:Y:S01]  /*2220*/  @P2 LDG.E.LTC128B R5, desc[UR36][R14.64] ;  /* 0x000000240e052981 */ /* 0x0000a2000c1e1920 */
[----:B------:R-:W-:Y:S01]  /*2230*/  ISETP.GT.AND P0, PT, R4, 0x1, PT ;  /* 0x000000010400780c */ /* 0x000fe20003f04270 */
[----:B------:R-:W-:Y:S01]  /*2240*/  IMAD.WIDE.U32 R6, R73, R68, R10 ;  /* 0x0000004449067225 */ /* 0x000fe200078e000a */
[----:B------:R-:W-:Y:S03]  /*2250*/  BSSY B1, `(.L_x_36) ;  /* 0x0000013000017945 */ /* 0x000fe60003800000 */
[----:B------:R-:W-:Y:S02]  /*2260*/  IMAD.IADD R7, R65, 0x1, R7 ;  /* 0x0000000141077824 */ /* 0x000fe400078e0207 */
[----:B------:R-:W-:Y:S01]  /*2270*/  IMAD.WIDE.U32 R20, R59, R64, R6 ;  /* 0x000000403b147225 */ /* 0x000fe200078e0006 */
[----:B0-----:R-:W-:-:S03]  /*2280*/  SHF.L.U64.HI R15, R68, 0x3, R69 ;  /* 0x00000003440f7819 */ /* 0x001fc60000010245 */
[----:B------:R-:W-:Y:S01]  /*2290*/  IMAD.IADD R7, R61, 0x1, R21 ;  /* 0x000000013d077824 */ /* 0x000fe200078e0215 */
[----:B------:R-:W-:Y:S01]  /*22a0*/  LEA R6, P4, R20, R70, 0x2 ;  /* 0x0000004614067211 */ /* 0x000fe200078810ff */
[----:B------:R-:W-:-:S03]  /*22b0*/  IMAD.SHL.U32 R14, R68, 0x8, RZ ;  /* 0x00000008440e7824 */ /* 0x000fc600078e00ff */
[----:B------:R-:W-:Y:S01]  /*22c0*/  LEA.HI.X R7, R20, R71, R7, 0x2, P4 ;  /* 0x0000004714077211 */ /* 0x000fe200020f1407 */
[----:B------:R-:W-:Y:S01]  /*22d0*/  IMAD.WIDE.U32 R20, R73, R68, R14 ;  /* 0x0000004449147225 */ /* 0x000fe200078e000e */
[----:B--2---:R-:W-:-:S05]  /*22e0*/  LOP3.LUT R8, R5, 0xffffe000, RZ, 0xc0, !PT ;  /* 0xffffe00005087812 */ /* 0x004fca00078ec0ff */
[----:B------:R-:W-:Y:S01]  /*22f0*/  FMUL R9, R8, R57 ;  /* 0x0000003908097220 */ /* 0x000fe20000400000 */
[----:B------:R-:W-:-:S03]  /*2300*/  LEA R8, P3, R60, UR4, 0x2 ;  /* 0x000000043c087c11 */ /* 0x000fc6000f8610ff */
[----:B------:R-:W-:Y:S01]  /*2310*/  FFMA R77, R24, R56, R9 ;  /* 0x00000038184d7223 */ /* 0x000fe20000000009 */
[----:B------:R-:W-:Y:S02]  /*2320*/  LEA.HI.X R9, R60, UR5, R75, 0x2, P3 ;  /* 0x000000053c097c11 */ /* 0x000fe400098f144b */
[----:B------:R-:W-:Y:S02]  /*2330*/  ISETP.GT.AND P3, PT, R3, RZ, P0 ;  /* 0x000000ff0300720c */ /* 0x000fe40000764270 */
[----:B------:R-:W-:-:S05]  /*2340*/  F2FP.TF32.F32.PACK_B R77, R77 ;  /* 0x0000004dff4d723e */ /* 0x000fca00024050ff */
[----:B------:R0:W-:Y:S06]  /*2350*/  @P2 STG.E desc[UR36][R8.64], R77 ;  /* 0x0000004d08002986 */ /* 0x0001ec000c101924 */
[----:B------:R-:W-:Y:S05]  /*2360*/  @!P3 BRA `(.L_x_37) ;  /* 0x000000000004b947 */ /* 0x000fea0003800000 */
[----:B------:R1:W5:Y:S02]  /*2370*/  LDG.E.LTC128B R5, desc[UR36][R6.64+0x4] ;  /* 0x0000042406057981 */ /* 0x000364000c1e1920 */
.L_x_37:
[----:B------:R-:W-:Y:S05]  /*2380*/  BSYNC B1 ;  /* 0x0000000000017941 */ /* 0x000fea0003800000 */
.L_x_36:
[----:B-----5:R-:W-:Y:S01]  /*2390*/  LOP3.LUT R12, R5, 0xffffe000, RZ, 0xc0, !PT ;  /* 0xffffe000050c7812 */ /* 0x020fe200078ec0ff */
[----:B------:R-:W-:Y:S01]  /*23a0*/  IMAD.IADD R65, R65, 0x1, R21 ;  /* 0x0000000141417824 */ /* 0x000fe200078e0215 */
[----:B------:R-:W-:Y:S01]  /*23b0*/  IADD3 R62, P2, R62, R20, RZ ;  /* 0x000000143e3e7210 */ /* 0x000fe20007f5e0ff */
[----:B------:R-:W-:Y:S01]  /*23c0*/  IMAD.MOV.U32 R24, RZ, RZ, R5 ;  /* 0x000000ffff187224 */ /* 0x000fe200078e0005 */
[----:B------:R-:W-:Y:S01]  /*23d0*/  ISETP.GT.AND P1, PT, R3, 0x8, P1 ;  /* 0x000000080300780c */ /* 0x000fe20000f24270 */
[----:B------:R-:W-:Y:S02]  /*23e0*/  FMUL R12, R12, R57 ;  /* 0x000000390c0c7220 */ /* 0x000fe40000400000 */
[----:B------:R-:W-:Y:S01]  /*23f0*/  IMAD.X R13, R65, 0x1, R13, P2 ;  /* 0x00000001410d7824 */ /* 0x000fe200010e060d */
[----:B------:R-:W-:Y:S01]  /*2400*/  LEA R14, P2, R62, R70, 0x2 ;  /* 0x000000463e0e7211 */ /* 0x000fe200078410ff */
[----:B------:R-:W-:-:S03]  /*2410*/  FFMA R25, R25, R56, R12 ;  /* 0x0000003819197223 */ /* 0x000fc6000000000c */
[----:B------:R-:W-:Y:S02]  /*2420*/  LEA.HI.X R15, R62, R71, R13, 0x2, P2 ;  /* 0x000000473e0f7211 */ /* 0x000fe400010f140d */
[----:B------:R-:W-:-:S05]  /*2430*/  F2FP.TF32.F32.PACK_B R25, R25 ;  /* 0x00000019ff19723e */ /* 0x000fca00024050ff */
[----:B------:R2:W-:Y:S04]  /*2440*/  @P3 STG.E desc[UR36][R8.64+0x4], R25 ;  /* 0x0000041908003986 */ /* 0x0005e8000c101924 */
[----:B------:R-:W3:Y:S01]  /*2450*/  @P1 LDG.E.LTC128B R24, desc[UR36][R14.64] ;  /* 0x000000240e181981 */ /* 0x000ee2000c1e1920 */
[----:B------:R-:W-:Y:S01]  /*2460*/  IADD3 R20, P2, R10, R20, RZ ;  /* 0x000000140a147210 */ /* 0x000fe20007f5e0ff */
[----:B------:R-:W-:Y:S01]  /*2470*/  BSSY B1, `(.L_x_38) ;  /* 0x0000011000017945 */ /* 0x000fe20003800000 */
[----:B------:R-:W-:-:S03]  /*2480*/  ISETP.GT.AND P0, PT, R3, 0x8, P0 ;  /* 0x000000080300780c */ /* 0x000fc60000704270 */
[----:B------:R-:W-:Y:S01]  /*2490*/  IMAD.X R21, R11, 0x1, R65, P2 ;  /* 0x000000010b157824 */ /* 0x000fe200010e0641 */
[C---:B------:R-:W-:Y:S02]  /*24a0*/  SHF.L.U64.HI R11, R66.reuse, 0x5, R67 ;  /* 0x00000005420b7819 */ /* 0x040fe40000010243 */
[----:B------:R-:W-:Y:S01]  /*24b0*/  LEA R12, P2, R66, R8, 0x5 ;  /* 0x00000008420c7211 */ /* 0x000fe200078428ff */
[----:B------:R-:W-:-:S04]  /*24c0*/  IMAD.WIDE.U32 R20, R59, R64, R20 ;  /* 0x000000403b147225 */ /* 0x000fc800078e0014 */
[----:B------:R-:W-:Y:S01]  /*24d0*/  IMAD.X R13, R11, 0x1, R9, P2 ;  /* 0x000000010b0d7824 */ /* 0x000fe200010e0609 */
[----:B---3--:R-:W-:-:S05]  /*24e0*/  LOP3.LUT R10, R24, 0xffffe000, RZ, 0xc0, !PT ;  /* 0xffffe000180a7812 */ /* 0x008fca00078ec0ff */
[----:B------:R-:W-:Y:S01]  /*24f0*/  FMUL R5, R10, R57 ;  /* 0x000000390a057220 */ /* 0x000fe20000400000 */
[----:B------:R-:W-:-:S03]  /*2500*/  LEA R10, P3, R20, R70, 0x2 ;  /* 0x00000046140a7211 */ /* 0x000fc600078610ff */
[----:B------:R-:W-:Y:S01]  /*2510*/  FFMA R59, R26, R56, R5 ;  /* 0x000000381a3b7223 */ /* 0x000fe20000000005 */
[----:B------:R-:W-:-:S04]  /*2520*/  IMAD.IADD R5, R61, 0x1, R21 ;  /* 0x000000013d057824 */ /* 0x000fc800078e0215 */
[----:B------:R-:W-:Y:S02]  /*2530*/  F2FP.TF32.F32.PACK_B R59, R59 ;  /* 0x0000003bff3b723e */ /* 0x000fe400024050ff */
[----:B------:R-:W-:-:S03]  /*2540*/  LEA.HI.X R11, R20, R71, R5, 0x2, P3 ;  /* 0x00000047140b7211 */ /* 0x000fc600018f1405 */
[----:B------:R2:W-:Y:S01]  /*2550*/  @P1 STG.E desc[UR36][R12.64], R59 ;  /* 0x0000003b0c001986 */ /* 0x0005e2000c101924 */
[----:B------:R-:W-:Y:S05]  /*2560*/  @!P0 BRA `(.L_x_39) ;  /* 0x0000000000048947 */ /* 0x000fea0003800000 */
[----:B------:R3:W5:Y:S02]  /*2570*/  LDG.E.LTC128B R24, desc[UR36][R10.64+0x4] ;  /* 0x000004240a187981 */ /* 0x000764000c1e1920 */
.L_x_39:
[----:B------:R-:W-:Y:S05]  /*2580*/  BSYNC B1 ;  /* 0x0000000000017941 */ /* 0x000fea0003800000 */
.L_x_38:
[----:B-----5:R-:W-:Y:S01]  /*2590*/  LOP3.LUT R14, R24, 0xffffe000, RZ, 0xc0, !PT ;  /* 0xffffe000180e7812 */ /* 0x020fe200078ec0ff */
[----:B------:R-:W-:Y:S01]  /*25a0*/  BSSY B1, `(.L_x_40) ;  /* 0x0000009000017945 */ /* 0x000fe20003800000 */
[----:B------:R-:W-:-:S03]  /*25b0*/  ISETP.GT.AND P1, PT, R4, 0x8, PT ;  /* 0x000000080400780c */ /* 0x000fc60003f24270 */
[----:B------:R-:W-:Y:S01]  /*25c0*/  FMUL R14, R14, R57 ;  /* 0x000000390e0e7220 */ /* 0x000fe20000400000 */
[----:B------:R-:W-:-:S03]  /*25d0*/  ISETP.GT.AND P2, PT, R3, RZ, P1 ;  /* 0x000000ff0300720c */ /* 0x000fc60000f44270 */
[----:B------:R-:W-:-:S05]  /*25e0*/  FFMA R27, R27, R56, R14 ;  /* 0x000000381b1b7223 */ /* 0x000fca000000000e */
[----:B------:R-:W-:-:S05]  /*25f0*/  F2FP.TF32.F32.PACK_B R27, R27 ;  /* 0x0000001bff1b723e */ /* 0x000fca00024050ff */
[----:B------:R4:W-:Y:S01]  /*2600*/  @P0 STG.E desc[UR36][R12.64+0x4], R27 ;  /* 0x0000041b0c000986 */ /* 0x0009e2000c101924 */
[----:B------:R-:W-:Y:S05]  /*2610*/  @!P2 BRA `(.L_x_41) ;  /* 0x000000000004a947 */ /* 0x000fea0003800000 */
[----:B------:R0:W5:Y:S02]  /*2620*/  LDG.E.LTC128B R24, desc[UR36][R6.64+0x20] ;  /* 0x0000202406187981 */ /* 0x000164000c1e1920 */
.L_x_41:
[----:B------:R-:W-:Y:S05]  /*2630*/  BSYNC B1 ;  /* 0x0000000000017941 */ /* 0x000fea0003800000 */
.L_x_40:
        /* <DEDUP_REMOVED lines=10> */
.L_x_43:
[----:B------:R-:W-:Y:S05]  /*26e0*/  BSYNC B1 ;  /* 0x0000000000017941 */ /* 0x000fea0003800000 */
.L_x_42:
[----:B-----5:R-:W-:Y:S01]  /*26f0*/  LOP3.LUT R14, R24, 0xffffe000, RZ, 0xc0, !PT ;  /* 0xffffe000180e7812 */ /* 0x020fe200078ec0ff */
[----:B------:R-:W-:Y:S01]  /*2700*/  BSSY B1, `(.L_x_44) ;  /* 0x0000008000017945 */ /* 0x000fe20003800000 */
[----:B------:R-:W-:-:S03]  /*2710*/  ISETP.GT.AND P1, PT, R3, 0x8, P1 ;  /* 0x000000080300780c */ /* 0x000fc60000f24270 */
[----:B------:R-:W-:-:S04]  /*2720*/  FMUL R14, R14, R57 ;  /* 0x000000390e0e7220 */ /* 0x000fc80000400000 */
[----:B------:R-:W-:-:S05]  /*2730*/  FFMA R29, R29, R56, R14 ;  /* 0x000000381d1d7223 */ /* 0x000fca000000000e */
[----:B------:R-:W-:-:S05]  /*2740*/  F2FP.TF32.F32.PACK_B R29, R29 ;  /* 0x0000001dff1d723e */ /* 0x000fca00024050ff */
[----:B------:R0:W-:Y:S01]  /*2750*/  @P3 STG.E desc[UR36][R8.64+0x24], R29 ;  /* 0x0000241d08003986 */ /* 0x0001e2000c101924 */
[----:B------:R-:W-:Y:S05]  /*2760*/  @!P1 BRA `(.L_x_45) ;  /* 0x0000000000049947 */ /* 0x000fea0003800000 */
[----:B------:R0:W5:Y:S02]  /*2770*/  LDG.E.LTC128B R24, desc[UR36][R10.64+0x20] ;  /* 0x000020240a187981 */ /* 0x000164000c1e1920 */
.L_x_45:
[----:B------:R-:W-:Y:S05]  /*2780*/  BSYNC B1 ;  /* 0x0000000000017941 */ /* 0x000fea0003800000 */
.L_x_44:
[----:B-----5:R-:W-:Y:S01]  /*2790*/  LOP3.LUT R14, R24, 0xffffe000, RZ, 0xc0, !PT ;  /* 0xffffe000180e7812 */ /* 0x020fe200078ec0ff */
[----:B------:R-:W-:Y:S01]  /*27a0*/  BSSY B1, `(.L_x_46) ;  /* 0x0000008000017945 */ /* 0x000fe20003800000 */
[----:B------:R-:W-:-:S03]  /*27b0*/  ISETP.GT.AND P0, PT, R3, 0x8, P0 ;  /* 0x000000080300780c */ /* 0x000fc60000704270 */
[----:B0-----:R-:W-:-:S04]  /*27c0*/  FMUL R5, R14, R57 ;  /* 0x000000390e057220 */ /* 0x001fc80000400000 */
[----:B------:R-:W-:-:S05]  /*27d0*/  FFMA R5, R30, R56, R5 ;  /* 0x000000381e057223 */ /* 0x000fca0000000005 */
[----:B------:R-:W-:-:S05]  /*27e0*/  F2FP.TF32.F32.PACK_B R5, R5 ;  /* 0x00000005ff05723e */ /* 0x000fca00024050ff */
[----:B------:R0:W-:Y:S01]  /*27f0*/  @P1 STG.E desc[UR36][R12.64+0x20], R5 ;  /* 0x000020050c001986 */ /* 0x0001e2000c101924 */
[----:B------:R-:W-:Y:S05]  /*2800*/  @!P0 BRA `(.L_x_47) ;  /* 0x0000000000048947 */ /* 0x000fea0003800000 */
[----:B------:R0:W5:Y:S02]  /*2810*/  LDG.E.LTC128B R24, desc[UR36][R10.64+0x24] ;  /* 0x000024240a187981 */ /* 0x000164000c1e1920 */
.L_x_47:
[----:B------:R-:W-:Y:S05]  /*2820*/  BSYNC B1 ;  /* 0x0000000000017941 */ /* 0x000fea0003800000 */
.L_x_46:
        /* <DEDUP_REMOVED lines=10> */
.L_x_49:
[----:B------:R-:W-:Y:S05]  /*28d0*/  BSYNC B1 ;  /* 0x0000000000017941 */ /* 0x000fea0003800000 */
.L_x_48:
[----:B-----5:R-:W-:Y:S01]  /*28e0*/  LOP3.LUT R14, R24, 0xffffe000, RZ, 0xc0, !PT ;  /* 0xffffe000180e7812 */ /* 0x020fe200078ec0ff */
[----:B------:R-:W-:Y:S01]  /*28f0*/  BSSY B1, `(.L_x_50) ;  /* 0x0000009000017945 */ /* 0x000fe20003800000 */
[----:B------:R-:W-:-:S03]  /*2900*/  ISETP.GT.AND P0, PT, R4, 0x11, PT ;  /* 0x000000110400780c */ /* 0x000fc60003f04270 */
[----:B0-----:R-:W-:Y:S01]  /*2910*/  FMUL R5, R14, R57 ;  /* 0x000000390e057220 */ /* 0x001fe20000400000 */
[----:B------:R-:W-:-:S03]  /*2920*/  ISETP.GT.AND P3, PT, R3, RZ, P0 ;  /* 0x000000ff0300720c */ /* 0x000fc60000764270 */
[----:B------:R-:W-:-:S05]  /*2930*/  FFMA R5, R32, R56, R5 ;  /* 0x0000003820057223 */ /* 0x000fca0000000005 */
[----:B------:R-:W-:-:S05]  /*2940*/  F2FP.TF32.F32.PACK_B R5, R5 ;  /* 0x00000005ff05723e */ /* 0x000fca00024050ff */
[----:B------:R0:W-:Y:S01]  /*2950*/  @P2 STG.E desc[UR36][R8.64+0x40], R5 ;  /* 0x0000400508002986 */ /* 0x0001e2000c101924 */
[----:B------:R-:W-:Y:S05]  /*2960*/  @!P3 BRA `(.L_x_51) ;  /* 0x000000000004b947 */ /* 0x000fea0003800000 */
[----:B------:R0:W5:Y:S02]  /*2970*/  LDG.E.LTC128B R24, desc[UR36][R6.64+0x44] ;  /* 0x0000442406187981 */ /* 0x000164000c1e1920 */
.L_x_51:
[----:B------:R-:W-:Y:S05]  /*2980*/  BSYNC B1 ;  /* 0x0000000000017941 */ /* 0x000fea0003800000 */
.L_x_50:
        /* <DEDUP_REMOVED lines=9> */
.L_x_53:
[----:B------:R-:W-:Y:S05]  /*2a20*/  BSYNC B1 ;  /* 0x0000000000017941 */ /* 0x000fea0003800000 */
.L_x_52:
        /* <DEDUP_REMOVED lines=9> */
.L_x_55:
[----:B------:R-:W-:Y:S05]  /*2ac0*/  BSYNC B1 ;  /* 0x0000000000017941 */ /* 0x000fea0003800000 */
.L_x_54:
        /* <DEDUP_REMOVED lines=10> */
.L_x_57:
[----:B------:R-:W-:Y:S05]  /*2b70*/  BSYNC B1 ;  /* 0x0000000000017941 */ /* 0x000fea0003800000 */
.L_x_56:
        /* <DEDUP_REMOVED lines=10> */
.L_x_59:
[----:B------:R-:W-:Y:S05]  /*2c20*/  BSYNC B1 ;  /* 0x0000000000017941 */ /* 0x000fea0003800000 */
.L_x_58:
        /* <DEDUP_REMOVED lines=9> */
.L_x_61:
[----:B------:R-:W-:Y:S05]  /*2cc0*/  BSYNC B1 ;  /* 0x0000000000017941 */ /* 0x000fea0003800000 */
.L_x_60:
        /* <DEDUP_REMOVED lines=9> */
.L_x_63:
[----:B------:R-:W-:Y:S05]  /*2d60*/  BSYNC B1 ;  /* 0x0000000000017941 */ /* 0x000fea0003800000 */
.L_x_62:
        /* <DEDUP_REMOVED lines=10> */
.L_x_65:
[----:B------:R-:W-:Y:S05]  /*2e10*/  BSYNC B1 ;  /* 0x0000000000017941 */ /* 0x000fea0003800000 */
.L_x_64:
        /* <DEDUP_REMOVED lines=10> */
.L_x_67:
[----:B------:R-:W-:Y:S05]  /*2ec0*/  BSYNC B1 ;  /* 0x0000000000017941 */ /* 0x000fea0003800000 */
.L_x_66:
        /* <DEDUP_REMOVED lines=9> */
.L_x_69:
[----:B------:R-:W-:Y:S05]  /*2f60*/  BSYNC B1 ;  /* 0x0000000000017941 */ /* 0x000fea0003800000 */
.L_x_68:
        /* <DEDUP_REMOVED lines=9> */
.L_x_71:
[----:B------:R-:W-:Y:S05]  /*3000*/  BSYNC B1 ;  /* 0x0000000000017941 */ /* 0x000fea0003800000 */
.L_x_70:
        /* <DEDUP_REMOVED lines=10> */
.L_x_73:
[----:B------:R-:W-:Y:S05]  /*30b0*/  BSYNC B1 ;  /* 0x0000000000017941 */ /* 0x000fea0003800000 */
.L_x_72:
        /* <DEDUP_REMOVED lines=10> */
.L_x_75:
[----:B------:R-:W-:Y:S05]  /*3160*/  BSYNC B1 ;  /* 0x0000000000017941 */ /* 0x000fea0003800000 */
.L_x_74:
        /* <DEDUP_REMOVED lines=9> */
.L_x_77:
[----:B------:R-:W-:Y:S05]  /*3200*/  BSYNC B1 ;  /* 0x0000000000017941 */ /* 0x000fea0003800000 */
.L_x_76:
        /* <DEDUP_REMOVED lines=9> */
.L_x_79:
[----:B------:R-:W-:Y:S05]  /*32a0*/  BSYNC B1 ;  /* 0x0000000000017941 */ /* 0x000fea0003800000 */
.L_x_78:
        /* <DEDUP_REMOVED lines=10> */
.L_x_81:
[----:B------:R-:W-:Y:S05]  /*3350*/  BSYNC B1 ;  /* 0x0000000000017941 */ /* 0x000fea0003800000 */
.L_x_80:
        /* <DEDUP_REMOVED lines=10> */
.L_x_83:
[----:B------:R-:W-:Y:S05]  /*3400*/  BSYNC B1 ;  /* 0x0000000000017941 */ /* 0x000fea0003800000 */
.L_x_82:
        /* <DEDUP_REMOVED lines=9> */
.L_x_85:
[----:B------:R-:W-:Y:S05]  /*34a0*/  BSYNC B1 ;  /* 0x0000000000017941 */ /* 0x000fea0003800000 */
.L_x_84:
        /* <DEDUP_REMOVED lines=9> */
.L_x_87:
[----:B------:R-:W-:Y:S05]  /*3540*/  BSYNC B1 ;  /* 0x0000000000017941 */ /* 0x000fea0003800000 */
.L_x_86:
        /* <DEDUP_REMOVED lines=10> */
.L_x_89:
[----:B------:R-:W-:Y:S05]  /*35f0*/  BSYNC B1 ;  /* 0x0000000000017941 */ /* 0x000fea0003800000 */
.L_x_88:
[----:B-----5:R-:W-:Y:S01]  /*3600*/  LOP3.LUT R14, R24, 0xffffe000, RZ, 0xc0, !PT ;  /* 0xffffe000180e7812 */ /* 0x020fe200078ec0ff */
[----:B------:R-:W-:Y:S01]  /*3610*/  BSSY B1, `(.L_x_90) ;  /* 0x000000b000017945 */ /* 0x000fe20003800000 */
[----:B------:R-:W-:Y:S01]  /*3620*/  ISETP.GT.AND P0, PT, R4, 0x39, PT ;  /* 0x000000390400780c */ /* 0x000fe20003f04270 */
[----:B------:R-:W-:Y:S02]  /*3630*/  @P2 IMAD.MOV.U32 R4, RZ, RZ, R8 ;  /* 0x000000ffff042224 */ /* 0x000fe400078e0008 */
[----:B0-----:R-:W-:Y:S01]  /*3640*/  FMUL R5, R14, R57 ;  /* 0x000000390e057220 */ /* 0x001fe20000400000 */
[----:B------:R-:W-:-:S03]  /*3650*/  ISETP.GT.AND P3, PT, R3, RZ, P0 ;  /* 0x000000ff0300720c */ /* 0x000fc60000764270 */
[----:B------:R-:W-:Y:S01]  /*3660*/  FFMA R15, R52, R56, R5 ;  /* 0x00000038340f7223 */ /* 0x000fe20000000005 */
[----:B------:R-:W-:-:S04]  /*3670*/  @P2 IMAD.MOV.U32 R5, RZ, RZ, R9 ;  /* 0x000000ffff052224 */ /* 0x000fc800078e0009 */
[----:B------:R-:W-:-:S05]  /*3680*/  F2FP.TF32.F32.PACK_B R15, R15 ;  /* 0x0000000fff0f723e */ /* 0x000fca00024050ff */
[----:B------:R0:W-:Y:S01]  /*3690*/  @P2 STG.E desc[UR36][R4.64+0xe0], R15 ;  /* 0x0000e00f04002986 */ /* 0x0001e2000c101924 */
[----:B------:R-:W-:Y:S05]  /*36a0*/  @!P3 BRA `(.L_x_91) ;  /* 0x000000000004b947 */ /* 0x000fea0003800000 */
[----:B------:R0:W5:Y:S02]  /*36b0*/  LDG.E.LTC128B R24, desc[UR36][R6.64+0xe4] ;  /* 0x0000e42406187981 */ /* 0x000164000c1e1920 */
.L_x_91:
[----:B------:R-:W-:Y:S05]  /*36c0*/  BSYNC B1 ;  /* 0x0000000000017941 */ /* 0x000fea0003800000 */
.L_x_90:
[----:B0----5:R-:W-:Y:S01]  /*36d0*/  LOP3.LUT R4, R24, 0xffffe000, RZ, 0xc0, !PT ;  /* 0xffffe00018047812 */ /* 0x021fe200078ec0ff */
        /* <DEDUP_REMOVED lines=8> */
.L_x_93:
[----:B------:R-:W-:Y:S05]  /*3760*/  BSYNC B1 ;  /* 0x0000000000017941 */ /* 0x000fea0003800000 */
.L_x_92:
[----:B-----5:R-:W-:Y:S01]  /*3770*/  LOP3.LUT R4, R24, 0xffffe000, RZ, 0xc0, !PT ;  /* 0xffffe00018047812 */ /* 0x020fe200078ec0ff */
[----:B------:R-:W-:Y:S01]  /*3780*/  BSSY B1, `(.L_x_94) ;  /* 0x000000a000017945 */ /* 0x000fe20003800000 */
[----:B------:R-:W-:-:S03]  /*3790*/  ISETP.GT.AND P0, PT, R3, 0x8, P0 ;  /* 0x000000080300780c */ /* 0x000fc60000704270 */
[----:B------:R-:W-:Y:S01]  /*37a0*/  FMUL R5, R4, R57 ;  /* 0x0000003904057220 */ /* 0x000fe20000400000 */
[----:B------:R-:W-:-:S03]  /*37b0*/  @P1 IMAD.MOV.U32 R4, RZ, RZ, R12 ;  /* 0x000000ffff041224 */ /* 0x000fc600078e000c */
[----:B-1----:R-:W-:Y:S01]  /*37c0*/  FFMA R7, R54, R56, R5 ;  /* 0x0000003836077223 */ /* 0x002fe20000000005 */
[----:B------:R-:W-:-:S04]  /*37d0*/  @P1 IMAD.MOV.U32 R5, RZ, RZ, R13 ;  /* 0x000000ffff051224 */ /* 0x000fc800078e000d */
[----:B------:R-:W-:-:S05]  /*37e0*/  F2FP.TF32.F32.PACK_B R7, R7 ;  /* 0x00000007ff07723e */ /* 0x000fca00024050ff */
[----:B------:R1:W-:Y:S01]  /*37f0*/  @P1 STG.E desc[UR36][R4.64+0xe0], R7 ;  /* 0x0000e00704001986 */ /* 0x0003e2000c101924 */
[----:B------:R-:W-:Y:S05]  /*3800*/  @!P0 BRA `(.L_x_95) ;  /* 0x0000000000048947 */ /* 0x000fea0003800000 */
[----:B------:R0:W5:Y:S02]  /*3810*/  LDG.E.LTC128B R24, desc[UR36][R10.64+0xe4] ;  /* 0x0000e4240a187981 */ /* 0x000164000c1e1920 */
.L_x_95:
[----:B------:R-:W-:Y:S05]  /*3820*/  BSYNC B1 ;  /* 0x0000000000017941 */ /* 0x000fea0003800000 */
.L_x_94:
[----:B------:R-:W-:Y:S05]  /*3830*/  @!P0 BRA `(.L_x_96) ;  /* 0x0000000800a88947 */ /* 0x000fea0003800000 */
[----:B-----5:R-:W-:-:S05]  /*3840*/  LOP3.LUT R24, R24, 0xffffe000, RZ, 0xc0, !PT ;  /* 0xffffe00018187812 */ /* 0x020fca00078ec0ff */
[----:B------:R-:W-:-:S04]  /*3850*/  FMUL R24, R24, R57 ;  /* 0x0000003918187220 */ /* 0x000fc80000400000 */
[----:B------:R-:W-:-:S05]  /*3860*/  FFMA R55, R55, R56, R24 ;  /* 0x0000003837377223 */ /* 0x000fca0000000018 */
[----:B------:R-:W-:-:S05]  /*3870*/  F2FP.TF32.F32.PACK_B R55, R55 ;  /* 0x00000037ff37723e */ /* 0x000fca00024050ff */
[----:B------:R0:W-:Y:S01]  /*3880*/  STG.E desc[UR36][R12.64+0xe4], R55 ;  /* 0x0000e4370c007986 */ /* 0x0001e2000c101924 */
[----:B------:R-:W-:Y:S05]  /*3890*/  BRA `(.L_x_96) ;  /* 0x0000000800907947 */ /* 0x000fea0003800000 */
.L_x_35:
[----:B------:R-:W-:Y:S01]  /*38a0*/  ISETP.GT.AND P3, PT, R4, 0x1, PT ;  /* 0x000000010400780c */ /* 0x000fe20003f64270 */
[----:B------:R-:W-:Y:S01]  /*38b0*/  ULDC.64 UR4, c[0x0][0x5c0] ;  /* 0x0001700000047ab9 */ /* 0x000fe20000000a00 */
[-C--:B------:R-:W-:Y:S01]  /*38c0*/  FMUL R5, R24, R56.reuse ;  /* 0x0000003818057220 */ /* 0x080fe20000400000 */
[----:B------:R-:W-:Y:S01]  /*38d0*/  LEA R6, P4, R60, UR4, 0x2 ;  /* 0x000000043c067c11 */ /* 0x000fe2000f8810ff */
[-C--:B------:R-:W-:Y:S01]  /*38e0*/  FMUL R25, R25, R56.reuse ;  /* 0x0000003819197220 */ /* 0x080fe20000400000 */
[----:B------:R-:W-:Y:S01]  /*38f0*/  ISETP.GT.AND P0, PT, R3, RZ, P3 ;  /* 0x000000ff0300720c */ /* 0x000fe20001f04270 */
[-C--:B------:R-:W-:Y:S01]  /*3900*/  FMUL R11, R26, R56.reuse ;  /* 0x000000381a0b7220 */ /* 0x080fe20000400000 */
[----:B------:R-:W-:Y:S01]  /*3910*/  LEA.HI.X R7, R60, UR5, R75, 0x2, P4 ;  /* 0x000000053c077c11 */ /* 0x000fe2000a0f144b */
[-C--:B------:R-:W-:Y:S01]  /*3920*/  FMUL R27, R27, R56.reuse ;  /* 0x000000381b1b7220 */ /* 0x080fe20000400000 */
[----:B------:R-:W-:Y:S01]  /*3930*/  F2FP.TF32.F32.PACK_B R5, R5 ;  /* 0x00000005ff05723e */ /* 0x000fe200024050ff */
[-C--:B------:R-:W-:Y:S01]  /*3940*/  FMUL R29, R29, R56.reuse ;  /* 0x000000381d1d7220 */ /* 0x080fe20000400000 */
[----:B------:R-:W-:Y:S01]  /*3950*/  F2FP.TF32.F32.PACK_B R25, R25 ;  /* 0x00000019ff19723e */ /* 0x000fe200024050ff */
[----:B------:R-:W-:Y:S01]  /*3960*/  FMUL R31, R31, R56 ;  /* 0x000000381f1f7220 */ /* 0x000fe20000400000 */
[C---:B------:R-:W-:Y:S01]  /*3970*/  SHF.L.U64.HI R67, R66.reuse, 0x5, R67 ;  /* 0x0000000542437819 */ /* 0x040fe20000010243 */
[----:B------:R0:W-:Y:S01]  /*3980*/  @P2 STG.E desc[UR36][R6.64], R5 ;  /* 0x0000000506002986 */ /* 0x0001e2000c101924 */
[----:B------:R-:W-:Y:S01]  /*3990*/  LEA R8, P4, R66, R6, 0x5 ;  /* 0x0000000642087211 */ /* 0x000fe200078828ff */
[-C--:B------:R-:W-:Y:S01]  /*39a0*/  FMUL R13, R32, R56.reuse ;  /* 0x00000038200d7220 */ /* 0x080fe20000400000 */
[----:B------:R-:W-:Y:S01]  /*39b0*/  ISETP.GT.AND P1, PT, R3, 0x8, P1 ;  /* 0x000000080300780c */ /* 0x000fe20000f24270 */
[----:B------:R-:W-:Y:S01]  /*39c0*/  @P0 STG.E desc[UR36][R6.64+0x4], R25 ;  /* 0x0000041906000986 */ /* 0x000fe2000c101924 */
[C---:B------:R-:W-:Y:S01]  /*39d0*/  ISETP.GT.AND P2, PT, R4.reuse, 0x8, PT ;  /* 0x000000080400780c */ /* 0x040fe20003f44270 */
[----:B------:R-:W-:Y:S01]  /*39e0*/  IMAD.X R9, R67, 0x1, R7, P4 ;  /* 0x0000000143097824 */ /* 0x000fe200020e0607 */
[----:B------:R-:W-:Y:S01]  /*39f0*/  ISETP.GT.AND P3, PT, R3, 0x8, P3 ;  /* 0x000000080300780c */ /* 0x000fe20001f64270 */
[-C--:B------:R-:W-:Y:S01]  /*3a00*/  FMUL R33, R33, R56.reuse ;  /* 0x0000003821217220 */ /* 0x080fe20000400000 */
[----:B------:R-:W-:Y:S01]  /*3a10*/  ISETP.GT.AND P0, PT, R4, 0x9, PT ;  /* 0x000000090400780c */ /* 0x000fe20003f04270 */
[-C--:B------:R-:W-:Y:S01]  /*3a20*/  FMUL R35, R35, R56.reuse ;  /* 0x0000003823237220 */ /* 0x080fe20000400000 */
[C---:B------:R-:W-:Y:S01]  /*3a30*/  ISETP.GT.AND P5, PT, R3.reuse, RZ, P2 ;  /* 0x000000ff0300720c */ /* 0x040fe200017a4270 */
[-C--:B0-----:R-:W-:Y:S01]  /*3a40*/  FMUL R5, R28, R56.reuse ;  /* 0x000000381c057220 */ /* 0x081fe20000400000 */
[----:B------:R-:W-:Y:S01]  /*3a50*/  ISETP.GT.AND P4, PT, R3, RZ, P0 ;  /* 0x000000ff0300720c */ /* 0x000fe20000784270 */
[-C--:B------:R-:W-:Y:S01]  /*3a60*/  FMUL R37, R37, R56.reuse ;  /* 0x0000003825257220 */ /* 0x080fe20000400000 */
[----:B------:R-:W-:Y:S01]  /*3a70*/  F2FP.TF32.F32.PACK_B R11, R11 ;  /* 0x0000000bff0b723e */ /* 0x000fe200024050ff */
[-C--:B------:R-:W-:Y:S01]  /*3a80*/  FMUL R39, R39, R56.reuse ;  /* 0x0000003827277220 */ /* 0x080fe20000400000 */
[----:B------:R-:W-:Y:S01]  /*3a90*/  F2FP.TF32.F32.PACK_B R27, R27 ;  /* 0x0000001bff1b723e */ /* 0x000fe200024050ff */
[-C--:B------:R-:W-:Y:S01]  /*3aa0*/  FMUL R41, R41, R56.reuse ;  /* 0x0000003829297220 */ /* 0x080fe20000400000 */
[----:B------:R-:W-:Y:S01]  /*3ab0*/  F2FP.TF32.F32.PACK_B R5, R5 ;  /* 0x00000005ff05723e */ /* 0x000fe200024050ff */
[----:B------:R0:W-:Y:S01]  /*3ac0*/  @P1 STG.E desc[UR36][R8.64], R11 ;  /* 0x0000000b08001986 */ /* 0x0001e2000c101924 */
[----:B------:R-:W-:Y:S01]  /*3ad0*/  F2FP.TF32.F32.PACK_B R29, R29 ;  /* 0x0000001dff1d723e */ /* 0x000fe200024050ff */
[-C--:B------:R-:W-:Y:S01]  /*3ae0*/  FMUL R43, R43, R56.reuse ;  /* 0x000000382b2b7220 */ /* 0x080fe20000400000 */
[C---:B------:R-:W-:Y:S01]  /*3af0*/  ISETP.GT.AND P1, PT, R4.reuse, 0x10, PT ;  /* 0x000000100400780c */ /* 0x040fe20003f24270 */
[----:B------:R-:W-:Y:S01]  /*3b00*/  @P3 STG.E desc[UR36][R8.64+0x4], R27 ;  /* 0x0000041b08003986 */ /* 0x000fe2000c101924 */
[----:B------:R-:W-:Y:S01]  /*3b10*/  ISETP.GT.AND P3, PT, R4, 0x11, PT ;  /* 0x000000110400780c */ /* 0x000fe20003f64270 */
[-C--:B------:R-:W-:Y:S01]  /*3b20*/  FMUL R45, R45, R56.reuse ;  /* 0x000000382d2d7220 */ /* 0x080fe20000400000 */
[C---:B------:R-:W-:Y:S01]  /*3b30*/  ISETP.GT.AND P2, PT, R3.reuse, 0x8, P2 ;  /* 0x000000080300780c */ /* 0x040fe20001744270 */
[----:B------:R1:W-:Y:S01]  /*3b40*/  @P5 STG.E desc[UR36][R6.64+0x20], R5 ;  /* 0x0000200506005986 */ /* 0x0003e2000c101924 */
[----:B------:R-:W-:Y:S01]  /*3b50*/  ISETP.GT.AND P0, PT, R3, 0x8, P0 ;  /* 0x000000080300780c */ /* 0x000fe20000704270 */
[-C--:B------:R-:W-:Y:S01]  /*3b60*/  FMUL R47, R47, R56.reuse ;  /* 0x000000382f2f7220 */ /* 0x080fe20000400000 */
[C---:B------:R-:W-:Y:S01]  /*3b70*/  ISETP.GT.AND P5, PT, R3.reuse, RZ, P1 ;  /* 0x000000ff0300720c */ /* 0x040fe20000fa4270 */
[----:B------:R-:W-:Y:S01]  /*3b80*/  @P4 STG.E desc[UR36][R6.64+0x24], R29 ;  /* 0x0000241d06004986 */ /* 0x000fe2000c101924 */
        /* <DEDUP_REMOVED lines=8> */
[-C--:B-1----:R-:W-:Y:S01]  /*3c10*/  FMUL R5, R34, R56.reuse ;  /* 0x0000003822057220 */ /* 0x082fe20000400000 */
[----:B------:R-:W-:Y:S01]  /*3c20*/  F2FP.TF32.F32.PACK_B R33, R33 ;  /* 0x00000021ff21723e */ /* 0x000fe200024050ff */
[----:B------:R0:W-:Y:S01]  /*3c30*/  @P2 STG.E desc[UR36][R8.64+0x20], R11 ;  /* 0x0000200b08002986 */ /* 0x0001e2000c101924 */
[----:B------:R-:W-:Y:S01]  /*3c40*/  ISETP.GT.AND P1, PT, R3, 0x8, P1 ;  /* 0x000000080300780c */ /* 0x000fe20000f24270 */
[-C--:B------:R-:W-:Y:S01]  /*3c50*/  FMUL R21, R52, R56.reuse ;  /* 0x0000003834157220 */ /* 0x080fe20000400000 */
[C---:B------:R-:W-:Y:S01]  /*3c60*/  ISETP.GT.AND P2, PT, R4.reuse, 0x19, PT ;  /* 0x000000190400780c */ /* 0x040fe20003f44270 */
[----:B------:R-:W-:Y:S01]  /*3c70*/  @P0 STG.E desc[UR36][R8.64+0x24], R31 ;  /* 0x0000241f08000986 */ /* 0x000fe2000c101924 */
[----:B------:R-:W-:Y:S01]  /*3c80*/  ISETP.GT.AND P0, PT, R4, 0x18, PT ;  /* 0x000000180400780c */ /* 0x000fe20003f04270 */
[-C--:B------:R-:W-:Y:S01]  /*3c90*/  FMUL R53, R53, R56.reuse ;  /* 0x0000003835357220 */ /* 0x080fe20000400000 */
[----:B------:R-:W-:Y:S01]  /*3ca0*/  F2FP.TF32.F32.PACK_B R5, R5 ;  /* 0x00000005ff05723e */ /* 0x000fe200024050ff */
[----:B------:R1:W-:Y:S01]  /*3cb0*/  @P5 STG.E desc[UR36][R6.64+0x40], R13 ;  /* 0x0000400d06005986 */ /* 0x0003e2000c101924 */
[----:B------:R-:W-:Y:S01]  /*3cc0*/  ISETP.GT.AND P5, PT, R3, RZ, P0 ;  /* 0x000000ff0300720c */ /* 0x000fe200007a4270 */
[-C--:B------:R-:W-:Y:S01]  /*3cd0*/  FMUL R55, R55, R56.reuse ;  /* 0x0000003837377220 */ /* 0x080fe20000400000 */
[----:B------:R-:W-:Y:S01]  /*3ce0*/  F2FP.TF32.F32.PACK_B R35, R35 ;  /* 0x00000023ff23723e */ /* 0x000fe200024050ff */
[----:B------:R-:W-:Y:S01]  /*3cf0*/  @P4 STG.E desc[UR36][R6.64+0x44], R33 ;  /* 0x0000442106004986 */ /* 0x000fe2000c101924 */
[C---:B------:R-:W-:Y:S01]  /*3d00*/  ISETP.GT.AND P4, PT, R3.reuse, 0x8, P3 ;  /* 0x000000080300780c */ /* 0x040fe20001f84270 */
[----:B0-----:R-:W-:Y:S01]  /*3d10*/  FMUL R11, R36, R56 ;  /* 0x00000038240b7220 */ /* 0x001fe20000400000 */
[----:B------:R-:W-:Y:S01]  /*3d20*/  ISETP.GT.AND P3, PT, R3, RZ, P2 ;  /* 0x000000ff0300720c */ /* 0x000fe20001764270 */
[----:B------:R0:W-:Y:S01]  /*3d30*/  @P1 STG.E desc[UR36][R8.64+0x40], R5 ;  /* 0x0000400508001986 */ /* 0x0001e2000c101924 */
[----:B------:R-:W-:-:S02]  /*3d40*/  F2FP.TF32.F32.PACK_B R37, R37 ;  /* 0x00000025ff25723e */ /* 0x000fc400024050ff */
[----:B------:R-:W-:Y:S01]  /*3d50*/  F2FP.TF32.F32.PACK_B R11, R11 ;  /* 0x0000000bff0b723e */ /* 0x000fe200024050ff */
[-C--:B-1----:R-:W-:Y:S01]  /*3d60*/  FMUL R13, R40, R56.reuse ;  /* 0x00000038280d7220 */ /* 0x082fe20000400000 */
[----:B------:R-:W-:Y:S02]  /*3d70*/  ISETP.GT.AND P1, PT, R4, 0x20, PT ;  /* 0x000000200400780c */ /* 0x000fe40003f24270 */
[C---:B------:R-:W-:Y:S02]  /*3d80*/  ISETP.GT.AND P0, PT, R3.reuse, 0x8, P0 ;  /* 0x000000080300780c */ /* 0x040fe40000704270 */
[----:B------:R-:W-:Y:S01]  /*3d90*/  F2FP.TF32.F32.PACK_B R39, R39 ;  /* 0x00000027ff27723e */ /* 0x000fe200024050ff */
[----:B------:R-:W-:Y:S01]  /*3da0*/  @P4 STG.E desc[UR36][R8.64+0x44], R35 ;  /* 0x0000442308004986 */ /* 0x000fe2000c101924 */
[C---:B------:R-:W-:Y:S01]  /*3db0*/  ISETP.GT.AND P4, PT, R3.reuse, 0x8, P2 ;  /* 0x000000080300780c */ /* 0x040fe20001784270 */
[----:B0-----:R-:W-:Y:S01]  /*3dc0*/  FMUL R5, R38, R56 ;  /* 0x0000003826057220 */ /* 0x001fe20000400000 */
[----:B------:R-:W-:Y:S01]  /*3dd0*/  ISETP.GT.AND P2, PT, R4, 0x21, PT ;  /* 0x000000210400780c */ /* 0x000fe20003f44270 */
[----:B------:R0:W-:Y:S01]  /*3de0*/  @P5 STG.E desc[UR36][R6.64+0x60], R11 ;  /* 0x0000600b06005986 */ /* 0x0001e2000c101924 */
[----:B------:R-:W-:-:S02]  /*3df0*/  ISETP.GT.AND P5, PT, R3, RZ, P1 ;  /* 0x000000ff0300720c */ /* 0x000fc40000fa4270 */
[----:B------:R-:W-:Y:S01]  /*3e00*/  F2FP.TF32.F32.PACK_B R5, R5 ;  /* 0x00000005ff05723e */ /* 0x000fe200024050ff */
[----:B------:R-:W-:Y:S01]  /*3e10*/  @P3 STG.E desc[UR36][R6.64+0x64], R37 ;  /* 0x0000642506003986 */ /* 0x000fe2000c101924 */
[C---:B------:R-:W-:Y:S02]  /*3e20*/  ISETP.GT.AND P3, PT, R3.reuse, RZ, P2 ;  /* 0x000000ff0300720c */ /* 0x040fe40001764270 */
[----:B------:R-:W-:Y:S01]  /*3e30*/  F2FP.TF32.F32.PACK_B R13, R13 ;  /* 0x0000000dff0d723e */ /* 0x000fe200024050ff */
[----:B------:R1:W-:Y:S01]  /*3e40*/  @P0 STG.E desc[UR36][R8.64+0x60], R5 ;  /* 0x0000600508000986 */ /* 0x0003e2000c101924 */
[----:B------:R-:W-:Y:S02]  /*3e50*/  F2FP.TF32.F32.PACK_B R41, R41 ;  /* 0x00000029ff29723e */ /* 0x000fe400024050ff */
[----:B------:R-:W-:Y:S01]  /*3e60*/  ISETP.GT.AND P1, PT, R3, 0x8, P1 ;  /* 0x000000080300780c */ /* 0x000fe20000f24270 */
[----:B------:R-:W-:Y:S01]  /*3e70*/  @P4 STG.E desc[UR36][R8.64+0x64], R39 ;  /* 0x0000642708004986 */ /* 0x000fe2000c101924 */
[----:B------:R-:W-:Y:S01]  /*3e80*/  ISETP.GT.AND P4, PT, R4, 0x28, PT ;  /* 0x000000280400780c */ /* 0x000fe20003f84270 */
[----:B0-----:R-:W-:Y:S01]  /*3e90*/  FMUL R11, R44, R56 ;  /* 0x000000382c0b7220 */ /* 0x001fe20000400000 */
[----:B------:R-:W-:Y:S01]  /*3ea0*/  F2FP.TF32.F32.PACK_B R43, R43 ;  /* 0x0000002bff2b723e */ /* 0x000fe200024050ff */
[----:B------:R0:W-:Y:S01]  /*3eb0*/  @P5 STG.E desc[UR36][R6.64+0x80], R13 ;  /* 0x0000800d06005986 */ /* 0x0001e2000c101924 */
[----:B------:R-:W-:-:S02]  /*3ec0*/  ISETP.GT.AND P5, PT, R4, 0x29, PT ;  /* 0x000000290400780c */ /* 0x000fc40003fa4270 */
[----:B------:R-:W-:Y:S01]  /*3ed0*/  F2FP.TF32.F32.PACK_B R11, R11 ;  /* 0x0000000bff0b723e */ /* 0x000fe200024050ff */
[----:B------:R-:W-:Y:S01]  /*3ee0*/  @P3 STG.E desc[UR36][R6.64+0x84], R41 ;  /* 0x0000842906003986 */ /* 0x000fe2000c101924 */
[C---:B------:R-:W-:Y:S01]  /*3ef0*/  ISETP.GT.AND P3, PT, R3.reuse, 0x8, P2 ;  /* 0x000000080300780c */ /* 0x040fe20001764270 */
[-C--:B-1----:R-:W-:Y:S01]  /*3f00*/  FMUL R5, R42, R56.reuse ;  /* 0x000000382a057220 */ /* 0x082fe20000400000 */
[C---:B------:R-:W-:Y:S02]  /*3f10*/  ISETP.GT.AND P2, PT, R3.reuse, RZ, P4 ;  /* 0x000000ff0300720c */ /* 0x040fe40002744270 */
[C---:B------:R-:W-:Y:S02]  /*3f20*/  ISETP.GT.AND P0, PT, R3.reuse, RZ, P5 ;  /* 0x000000ff0300720c */ /* 0x040fe40002f04270 */
[----:B------:R-:W-:Y:S01]  /*3f30*/  ISETP.GT.AND P4, PT, R3, 0x8, P4 ;  /* 0x000000080300780c */ /* 0x000fe20002784270 */
[----:B0-----:R-:W-:Y:S01]  /*3f40*/  FMUL R13, R46, R56 ;  /* 0x000000382e0d7220 */ /* 0x001fe20000400000 */
[----:B------:R-:W-:-:S02]  /*3f50*/  F2FP.TF32.F32.PACK_B R5, R5 ;  /* 0x00000005ff05723e */ /* 0x000fc400024050ff */
[----:B------:R-:W-:Y:S02]  /*3f60*/  F2FP.TF32.F32.PACK_B R45, R45 ;  /* 0x0000002dff2d723e */ /* 0x000fe400024050ff */
[----:B------:R-:W-:Y:S01]  /*3f70*/  ISETP.GT.AND P5, PT, R3, 0x8, P5 ;  /* 0x000000080300780c */ /* 0x000fe20002fa4270 */
[----:B------:R0:W-:Y:S01]  /*3f80*/  @P1 STG.E desc[UR36][R8.64+0x80], R5 ;  /* 0x0000800508001986 */ /* 0x0001e2000c101924 */
[C---:B------:R-:W-:Y:S02]  /*3f90*/  ISETP.GT.AND P1, PT, R4.reuse, 0x38, PT ;  /* 0x000000380400780c */ /* 0x040fe40003f24270 */
[----:B------:R-:W-:Y:S01]  /*3fa0*/  F2FP.TF32.F32.PACK_B R13, R13 ;  /* 0x0000000dff0d723e */ /* 0x000fe200024050ff */
[----:B------:R-:W-:Y:S01]  /*3fb0*/  @P3 STG.E desc[UR36][R8.64+0x84], R43 ;  /* 0x0000842b08003986 */ /* 0x000fe2000c101924 */
[C---:B------:R-:W-:Y:S02]  /*3fc0*/  ISETP.GT.AND P3, PT, R4.reuse, 0x30, PT ;  /* 0x000000300400780c */ /* 0x040fe40003f64270 */
[----:B------:R-:W-:Y:S01]  /*3fd0*/  F2FP.TF32.F32.PACK_B R47, R47 ;  /* 0x0000002fff2f723e */ /* 0x000fe200024050ff */
[----:B------:R1:W-:Y:S01]  /*3fe0*/  @P2 STG.E desc[UR36][R6.64+0xa0], R11 ;  /* 0x0000a00b06002986 */ /* 0x0003e2000c101924 */
[----:B------:R-:W-:-:S02]  /*3ff0*/  ISETP.GT.AND P2, PT, R4, 0x31, PT ;  /* 0x000000310400780c */ /* 0x000fc40003f44270 */
[----:B------:R-:W-:Y:S01]  /*4000*/  F2FP.TF32.F32.PACK_B R49, R49 ;  /* 0x00000031ff31723e */ /* 0x000fe200024050ff */
[----:B------:R-:W-:Y:S01]  /*4010*/  @P0 STG.E desc[UR36][R6.64+0xa4], R45 ;  /* 0x0000a42d06000986 */ /* 0x000fe2000c101924 */
[----:B------:R-:W-:Y:S01]  /*4020*/  ISETP.GT.AND P0, PT, R4, 0x39, PT ;  /* 0x000000390400780c */ /* 0x000fe20003f04270 */
[----:B------:R-:W-:Y:S01]  /*4030*/  @P4 IMAD.MOV.U32 R4, RZ, RZ, R8 ;  /* 0x000000ffff044224 */ /* 0x000fe200078e0008 */
[----:B------:R-:W-:Y:S01]  /*4040*/  F2FP.TF32.F32.PACK_B R15, R15 ;  /* 0x0000000fff0f723e */ /* 0x000fe200024050ff */
[----:B0-----:R-:W-:Y:S01]  /*4050*/  @P4 IMAD.MOV.U32 R5, RZ, RZ, R9 ;  /* 0x000000ffff054224 */ /* 0x001fe200078e0009 */
[----:B------:R-:W-:Y:S02]  /*4060*/  F2FP.TF32.F32.PACK_B R51, R51 ;  /* 0x00000033ff33723e */ /* 0x000fe400024050ff */
[----:B------:R-:W-:Y:S01]  /*4070*/  F2FP.TF32.F32.PACK_B R21, R21 ;  /* 0x00000015ff15723e */ /* 0x000fe200024050ff */
[----:B-1----:R-:W-:Y:S01]  /*4080*/  FMUL R11, R48, R56 ;  /* 0x00000038300b7220 */ /* 0x002fe20000400000 */
[----:B------:R0:W-:Y:S01]  /*4090*/  @P4 STG.E desc[UR36][R4.64+0xa0], R13 ;  /* 0x0000a00d04004986 */ /* 0x0001e2000c101924 */
[----:B------:R-:W-:-:S02]  /*40a0*/  ISETP.GT.AND P4, PT, R3, RZ, P3 ;  /* 0x000000ff0300720c */ /* 0x000fc40001f84270 */
[----:B------:R-:W-:Y:S02]  /*40b0*/  ISETP.GT.AND P3, PT, R3, 0x8, P3 ;  /* 0x000000080300780c */ /* 0x000fe40001f64270 */
[----:B------:R-:W-:Y:S02]  /*40c0*/  F2FP.TF32.F32.PACK_B R11, R11 ;  /* 0x0000000bff0b723e */ /* 0x000fe400024050ff */
[----:B------:R-:W-:Y:S02]  /*40d0*/  F2FP.TF32.F32.PACK_B R53, R53 ;  /* 0x00000035ff35723e */ /* 0x000fe400024050ff */
[----:B------:R-:W-:Y:S01]  /*40e0*/  F2FP.TF32.F32.PACK_B R55, R55 ;  /* 0x00000037ff37723e */ /* 0x000fe200024050ff */
[----:B0-----:R-:W-:Y:S02]  /*40f0*/  @P5 IMAD.MOV.U32 R4, RZ, RZ, R8 ;  /* 0x000000ffff045224 */ /* 0x001fe400078e0008 */
[----:B------:R-:W-:Y:S01]  /*4100*/  FMUL R13, R54, R56 ;  /* 0x00000038360d7220 */ /* 0x000fe20000400000 */
[----:B------:R-:W-:-:S04]  /*4110*/  @P5 IMAD.MOV.U32 R5, RZ, RZ, R9 ;  /* 0x000000ffff055224 */ /* 0x000fc800078e0009 */
[----:B------:R-:W-:Y:S01]  /*4120*/  F2FP.TF32.F32.PACK_B R13, R13 ;  /* 0x0000000dff0d723e */ /* 0x000fe200024050ff */
[----:B------:R0:W-:Y:S01]  /*4130*/  @P5 STG.E desc[UR36][R4.64+0xa4], R47 ;  /* 0x0000a42f04005986 */ /* 0x0001e2000c101924 */
[C---:B------:R-:W-:Y:S02]  /*4140*/  ISETP.GT.AND P5, PT, R3.reuse, RZ, P2 ;  /* 0x000000ff0300720c */ /* 0x040fe400017a4270 */
[----:B------:R-:W-:Y:S01]  /*4150*/  ISETP.GT.AND P2, PT, R3, 0x8, P2 ;  /* 0x000000080300780c */ /* 0x000fe20001744270 */
[----:B0-----:R-:W-:Y:S02]  /*4160*/  @P4 IMAD.MOV.U32 R4, RZ, RZ, R6 ;  /* 0x000000ffff044224 */ /* 0x001fe400078e0006 */
[----:B------:R-:W-:-:S05]  /*4170*/  @P4 IMAD.MOV.U32 R5, RZ, RZ, R7 ;  /* 0x000000ffff054224 */ /* 0x000fca00078e0007 */
        /* <DEDUP_REMOVED lines=10> */
[----:B------:R0:W-:Y:S02]  /*4220*/  @P3 STG.E desc[UR36][R4.64+0xc0], R15 ;  /* 0x0000c00f04003986 */ /* 0x0001e4000c101924 */
[----:B0-----:R-:W-:Y:S02]  /*4230*/  @P2 IMAD.MOV.U32 R4, RZ, RZ, R8 ;  /* 0x000000ffff042224 */ /* 0x001fe400078e0008 */
[----:B------:R-:W-:-:S05]  /*4240*/  @P2 IMAD.MOV.U32 R5, RZ, RZ, R9 ;  /* 0x000000ffff052224 */ /* 0x000fca00078e0009 */
[----:B------:R0:W-:Y:S02]  /*4250*/  @P2 STG.E desc[UR36][R4.64+0xc4], R51 ;  /* 0x0000c43304002986 */ /* 0x0001e4000c101924 */
[----:B0-----:R-:W-:Y:S02]  /*4260*/  @P4 IMAD.MOV.U32 R4, RZ, RZ, R6 ;  /* 0x000000ffff044224 */ /* 0x001fe400078e0006 */
[----:B------:R-:W-:-:S05]  /*4270*/  @P4 IMAD.MOV.U32 R5, RZ, RZ, R7 ;  /* 0x000000ffff054224 */ /* 0x000fca00078e0007 */
[----:B------:R0:W-:Y:S04]  /*4280*/  @P4 STG.E desc[UR36][R4.64+0xe0], R21 ;  /* 0x0000e01504004986 */ /* 0x0001e8000c101924 */
[----:B------:R1:W-:Y:S01]  /*4290*/  @P5 STG.E desc[UR36][R6.64+0xe4], R53 ;  /* 0x0000e43506005986 */ /* 0x0003e2000c101924 */
[----:B0-----:R-:W-:Y:S02]  /*42a0*/  @P1 IMAD.MOV.U32 R4, RZ, RZ, R8 ;  /* 0x000000ffff041224 */ /* 0x001fe400078e0008 */
[----:B------:R-:W-:-:S05]  /*42b0*/  @P1 IMAD.MOV.U32 R5, RZ, RZ, R9 ;  /* 0x000000ffff051224 */ /* 0x000fca00078e0009 */
[----:B------:R1:W-:Y:S04]  /*42c0*/  @P1 STG.E desc[UR36][R4.64+0xe0], R13 ;  /* 0x0000e00d04001986 */ /* 0x0003e8000c101924 */
[----:B------:R1:W-:Y:S02]  /*42d0*/  @P0 STG.E desc[UR36][R8.64+0xe4], R55 ;  /* 0x0000e43708000986 */ /* 0x0003e4000c101924 */
.L_x_96:
[----:B------:R-:W-:Y:S05]  /*42e0*/  BSYNC B0 ;  /* 0x0000000000007941 */ /* 0x000fea0003800000 */
.L_x_34:
[----:B------:R-:W-:Y:S01]  /*42f0*/  ULDC UR4, c[0x0][0xc] ;  /* 0x0000030000047ab9 */ /* 0x000fe20000000800 */
[----:B------:R-:W-:Y:S01]  /*4300*/  ULDC UR5, c[0x0][0x10] ;  /* 0x0000040000057ab9 */ /* 0x000fe20000000800 */
[----:B------:R-:W3:Y:S01]  /*4310*/  LDC R3, c[0x0][0x14] ;  /* 0x00000500ff037b82 */ /* 0x000ee20000000800 */
[----:B------:R-:W-:Y:S01]  /*4320*/  UIMAD.WIDE.U32 UR4, UR4, UR5, URZ ;  /* 0x00000005040472a5 */ /* 0x000fe2000f8e003f */
[----:B------:R-:W-:Y:S02]  /*4330*/  IMAD.MOV.U32 R61, RZ, RZ, -0x1 ;  /* 0xffffffffff3d7424 */ /* 0x000fe400078e00ff */
[----:B--2---:R-:W-:-:S03]  /*4340*/  IMAD.MOV.U32 R59, RZ, RZ, -0x1 ;  /* 0xffffffffff3b7424 */ /* 0x004fc600078e00ff */
[----:B---3--:R-:W-:-:S04]  /*4350*/  IMAD.WIDE.U32 R16, R3, UR4, R16 ;  /* 0x0000000403107c25 */ /* 0x008fc8000f8e0010 */
[----:B------:R-:W-:Y:S01]  /*4360*/  IMAD R3, R3, UR5, RZ ;  /* 0x0000000503037c24 */ /* 0x000fe2000f8e02ff */
[----:B------:R-:W-:Y:S02]  /*4370*/  ULDC.64 UR4, c[0x0][0x650] ;  /* 0x0001940000047ab9 */ /* 0x000fe40000000a00 */
[----:B------:R-:W-:Y:S01]  /*4380*/  ISETP.GE.U32.AND P0, PT, R16, UR4, PT ;  /* 0x0000000410007c0c */ /* 0x000fe2000bf06070 */
[--C-:B------:R-:W-:Y:S01]  /*4390*/  IMAD.IADD R17, R17, 0x1, R3.reuse ;  /* 0x0000000111117824 */ /* 0x100fe200078e0203 */
[----:B------:R-:W-:-:S04]  /*43a0*/  PRMT R3, RZ, 0x7610, R3 ;  /* 0x00007610ff037816 */ /* 0x000fc80000000003 */
[----:B------:R-:W-:-:S13]  /*43b0*/  ISETP.GE.U32.AND.EX P0, PT, R17, UR5, PT, P0 ;  /* 0x0000000511007c0c */ /* 0x000fda000bf06100 */
[----:B------:R-:W-:Y:S05]  /*43c0*/  @P0 BRA `(.L_x_97) ;  /* 0x0000000400640947 */ /* 0x000fea0003800000 */
[----:B0---4-:R-:W0:Y:S01]  /*43d0*/  S2R R12, SR_CTAID.X ;  /* 0x00000000000c7919 */ /* 0x011e220000002500 */
[----:B------:R-:W2:Y:S01]  /*43e0*/  LDC.64 R10, c[0x0][0x628] ;  /* 0x00018a00ff0a7b82 */ /* 0x000ea20000000a00 */
[----:B------:R-:W-:Y:S01]  /*43f0*/  ULDC UR4, c[0x0][0x150] ;  /* 0x0000540000047ab9 */ /* 0x000fe20000000800 */
[----:B-1----:R-:W-:Y:S01]  /*4400*/  IMAD.MOV.U32 R8, RZ, RZ, R16 ;  /* 0x000000ffff087224 */ /* 0x002fe200078e0010 */
[----:B-----5:R-:W1:Y:S01]  /*4410*/  S2R R24, SR_CTAID.Y ;  /* 0x0000000000187919 */ /* 0x020e620000002600 */
[----:B------:R-:W-:-:S04]  /*4420*/  IMAD.MOV.U32 R9, RZ, RZ, R17 ;  /* 0x000000ffff097224 */ /* 0x000fc800078e0011 */
[----:B------:R-:W3:Y:S08]  /*4430*/  LDC R21, c[0x0][0x144] ;  /* 0x00005100ff157b82 */ /* 0x000ef00000000800 */
[----:B------:R-:W4:Y:S08]  /*4440*/  LDC R0, c[0x0][0x630] ;  /* 0x00018c00ff007b82 */ /* 0x000f300000000800 */
[----:B------:R-:W1:Y:S01]  /*4450*/  LDC.64 R14, c[0x0][0x620] ;  /* 0x00018800ff0e7b82 */ /* 0x000e620000000a00 */
[----:B--2---:R-:W-:-:S04]  /*4460*/  ISETP.NE.U32.AND P0, PT, R10, RZ, PT ;  /* 0x000000ff0a00720c */ /* 0x004fc80003f05070 */
[----:B------:R-:W-:Y:S02]  /*4470*/  ISETP.NE.AND.EX P0, PT, R11, RZ, PT, P0 ;  /* 0x000000ff0b00720c */ /* 0x000fe40003f05300 */
[----:B0-----:R-:W-:-:S05]  /*4480*/  I2FP.F32.U32 R3, R12 ;  /* 0x0000000c00037245 */ /* 0x001fca0000201000 */
[----:B------:R-:W-:-:S04]  /*4490*/  FMUL R3, R3, UR4 ;  /* 0x0000000403037c20 */ /* 0x000fc80008400000 */
[----:B------:R0:W2:Y:S02]  /*44a0*/  F2I.U32.TRUNC.NTZ R20, R3 ;  /* 0x0000000300147305 */ /* 0x0000a4000020f000 */
[----:B---34-:R-:W-:Y:S05]  /*44b0*/  @!P0 BRA `(.L_x_98) ;  /* 0x0000000000288947 */ /* 0x018fea0003800000 */
[----:B0-----:R-:W0:Y:S02]  /*44c0*/  LDC R3, c[0x0][0x634] ;  /* 0x00018d00ff037b82 */ /* 0x001e240000000800 */
        /* <DEDUP_REMOVED lines=9> */
.L_x_98:
[----:B------:R-:W3:Y:S01]  /*4560*/  LDC.64 R28, c[0x0][0x640] ;  /* 0x00019000ff1c7b82 */ /* 0x000ee20000000a00 */
[-CC-:B------:R-:W-:Y:S01]  /*4570*/  SHF.R.U64 R59, R8, R0.reuse, R9.reuse ;  /* 0x00000000083b7219 */ /* 0x180fe20000001209 */
[----:B--2---:R-:W-:Y:S01]  /*4580*/  IMAD.MOV R20, RZ, RZ, -R20 ;  /* 0x000000ffff147224 */ /* 0x004fe200078e0a14 */
[----:B------:R-:W-:Y:S01]  /*4590*/  SHF.R.U32.HI R0, RZ, R0, R9 ;  /* 0x00000000ff007219 */ /* 0x000fe20000011609 */
[----:B------:R-:W-:Y:S01]  /*45a0*/  ULDC UR4, c[0x0][0x154] ;  /* 0x0000550000047ab9 */ /* 0x000fe20000000800 */
[----:B0-----:R-:W-:Y:S01]  /*45b0*/  IADD3 R3, P0, RZ, -R59, RZ ;  /* 0x8000003bff037210 */ /* 0x001fe20007f1e0ff */
[----:B------:R-:W-:Y:S02]  /*45c0*/  IMAD R21, R21, R20, R12 ;  /* 0x0000001415157224 */ /* 0x000fe400078e020c */
[----:B------:R-:W0:Y:S01]  /*45d0*/  LDC R6, c[0x0][0x618] ;  /* 0x00018600ff067b82 */ /* 0x000e220000000800 */
[----:B------:R-:W-:Y:S02]  /*45e0*/  IMAD.MOV.U32 R7, RZ, RZ, 0x1 ;  /* 0x00000001ff077424 */ /* 0x000fe400078e00ff */
[----:B------:R-:W-:-:S04]  /*45f0*/  IMAD.X R5, RZ, RZ, ~R0, P0 ;  /* 0x000000ffff057224 */ /* 0x000fc800000e0e00 */
[-C--:B-1----:R-:W-:Y:S01]  /*4600*/  IMAD R0, R5, R14.reuse, RZ ;  /* 0x0000000e05007224 */ /* 0x082fe200078e02ff */
[----:B------:R-:W1:Y:S01]  /*4610*/  LDC R8, c[0x0][0x608] ;  /* 0x00018200ff087b82 */ /* 0x000e620000000800 */
[----:B------:R-:W-:-:S04]  /*4620*/  IMAD.WIDE.U32 R4, R3, R14, R16 ;  /* 0x0000000e03047225 */ /* 0x000fc800078e0010 */
[----:B------:R-:W-:Y:S01]  /*4630*/  IMAD R3, R3, R15, R0 ;  /* 0x0000000f03037224 */ /* 0x000fe200078e0200 */
[----:B------:R-:W-:Y:S02]  /*4640*/  I2FP.F32.U32 R0, R24 ;  /* 0x0000001800007245 */ /* 0x000fe40000201000 */
[----:B------:R-:W2:Y:S01]  /*4650*/  LDC R26, c[0x0][0x658] ;  /* 0x00019600ff1a7b82 */ /* 0x000ea20000000800 */
[----:B------:R-:W-:Y:S01]  /*4660*/  IMAD.IADD R3, R5, 0x1, R3 ;  /* 0x0000000105037824 */ /* 0x000fe200078e0203 */
[----:B---3--:R-:W-:Y:S01]  /*4670*/  ISETP.NE.U32.AND P0, PT, R28, RZ, PT ;  /* 0x000000ff1c00720c */ /* 0x008fe20003f05070 */
[----:B------:R-:W-:Y:S01]  /*4680*/  FMUL R0, R0, UR4 ;  /* 0x0000000400007c20 */ /* 0x000fe20008400000 */
[----:B------:R-:W-:Y:S02]  /*4690*/  IMAD.MOV.U32 R5, RZ, RZ, -0x1 ;  /* 0xffffffffff057424 */ /* 0x000fe400078e00ff */
[----:B------:R-:W-:Y:S01]  /*46a0*/  ISETP.NE.AND.EX P0, PT, R29, RZ, PT, P0 ;  /* 0x000000ff1d00720c */ /* 0x000fe20003f05300 */
[----:B------:R3:W4:Y:S01]  /*46b0*/  F2I.U32.TRUNC.NTZ R13, R0 ;  /* 0x00000000000d7305 */ /* 0x000722000020f000 */
[----:B------:R-:W3:Y:S01]  /*46c0*/  LDC R15, c[0x0][0x148] ;  /* 0x00005200ff0f7b82 */ /* 0x000ee20000000800 */
[----:B0-----:R-:W-:-:S02]  /*46d0*/  SHF.R.U64 R12, R4, R6, R3 ;  /* 0x00000006040c7219 */ /* 0x001fc40000001203 */
[----:B------:R-:W-:-:S05]  /*46e0*/  SHF.R.U32.HI R3, RZ, R6, R3 ;  /* 0x00000006ff037219 */ /* 0x000fca0000011603 */
[----:B------:R-:W0:Y:S01]  /*46f0*/  LDC R20, c[0x0][0x600] ;  /* 0x00018000ff147b82 */ /* 0x000e220000000800 */
[-CC-:B-1----:R-:W-:Y:S02]  /*4700*/  SHF.R.U64 R10, R12, R8.reuse, R3.reuse ;  /* 0x000000080c0a7219 */ /* 0x182fe40000001203 */
[----:B------:R-:W-:-:S05]  /*4710*/  SHF.R.U32.HI R3, RZ, R8, R3 ;  /* 0x00000008ff037219 */ /* 0x000fca0000011603 */
[----:B------:R-:W1:Y:S01]  /*4720*/  LDC R27, c[0x0][0x648] ;  /* 0x00019200ff1b7b82 */ /* 0x000e620000000800 */
[-C--:B--2---:R-:W-:Y:S02]  /*4730*/  SHF.L.U32 R4, R5, R26.reuse, RZ ;  /* 0x0000001a05047219 */ /* 0x084fe400000006ff */
[-CC-:B------:R-:W-:Y:S02]  /*4740*/  SHF.R.U64 R14, R10, R26.reuse, R3.reuse ;  /* 0x0000001a0a0e7219 */ /* 0x180fe40000001203 */
[----:B------:R-:W-:Y:S02]  /*4750*/  SHF.R.U32.HI R5, RZ, R26, R3 ;  /* 0x0000001aff057219 */ /* 0x000fe40000011603 */
[----:B------:R-:W-:Y:S01]  /*4760*/  LOP3.LUT R25, RZ, R4, RZ, 0x33, !PT ;  /* 0x00000004ff197212 */ /* 0x000fe200078e33ff */
[----:B------:R-:W2:Y:S01]  /*4770*/  LDC R30, c[0x0][0x638] ;  /* 0x00018e00ff1e7b82 */ /* 0x000ea20000000800 */
[----:B------:R-:W-:Y:S01]  /*4780*/  SHF.L.U32 R26, R7, R26, RZ ;  /* 0x0000001a071a7219 */ /* 0x000fe200000006ff */
[----:B------:R-:W-:-:S06]  /*4790*/  IMAD.MOV.U32 R4, RZ, RZ, R14 ;  /* 0x000000ffff047224 */ /* 0x000fcc00078e000e */
[----:B------:R-:W0:Y:S01]  /*47a0*/  LDC R31, c[0x0][0x610] ;  /* 0x00018400ff1f7b82 */ /* 0x000e220000000800 */
[----:B----4-:R-:W-:Y:S05]  /*47b0*/  @!P0 BRA `(.L_x_99) ;  /* 0x0000000000288947 */ /* 0x010fea0003800000 */
        /* <DEDUP_REMOVED lines=10> */
.L_x_99:
[----:B------:R-:W-:Y:S01]  /*4860*/  ISETP.NE.AND P0, PT, R2, 0x1, PT ;  /* 0x000000010200780c */ /* 0x000fe20003f05270 */
[----:B0-----:R-:W-:Y:S01]  /*4870*/  VIADD R7, R20, 0xffffffff ;  /* 0xffffffff14077836 */ /* 0x001fe20000000000 */
[----:B-1-3--:R-:W-:Y:S01]  /*4880*/  SHF.R.U64 R0, R4, R27, R5 ;  /* 0x0000001b04007219 */ /* 0x00afe20000001205 */
[----:B------:R-:W-:Y:S01]  /*4890*/  IMAD.MOV R13, RZ, RZ, -R13 ;  /* 0x000000ffff0d7224 */ /* 0x000fe200078e0a0d */
[----:B------:R-:W-:Y:S01]  /*48a0*/  LOP3.LUT R5, R10, R25, RZ, 0xc0, !PT ;  /* 0x000000190a057212 */ /* 0x000fe200078ec0ff */
[----:B------:R-:W-:Y:S01]  /*48b0*/  IMAD.MOV.U32 R4, RZ, RZ, 0x1 ;  /* 0x00000001ff047424 */ /* 0x000fe200078e00ff */
[----:B------:R-:W-:Y:S01]  /*48c0*/  LOP3.LUT R12, R12, R7, RZ, 0xc0, !PT ;  /* 0x000000070c0c7212 */ /* 0x000fe200078ec0ff */
[----:B------:R-:W-:Y:S02]  /*48d0*/  IMAD.MOV R3, RZ, RZ, -R0 ;  /* 0x000000ffff037224 */ /* 0x000fe400078e0a00 */
[----:B------:R-:W-:Y:S02]  /*48e0*/  IMAD R0, R26, R0, R5 ;  /* 0x000000001a007224 */ /* 0x000fe400078e0205 */
[----:B--2---:R-:W-:-:S02]  /*48f0*/  IMAD R3, R3, R30, R14 ;  /* 0x0000001e03037224 */ /* 0x004fc400078e020e */
[----:B------:R-:W-:Y:S02]  /*4900*/  @P0 IMAD R21, R15, R13, R24 ;  /* 0x0000000d0f150224 */ /* 0x000fe400078e0218 */
[----:B------:R-:W-:Y:S01]  /*4910*/  IMAD R5, R3, R20, R12 ;  /* 0x0000001403057224 */ /* 0x000fe200078e020c */
[----:B------:R-:W-:Y:S01]  /*4920*/  PRMT R3, R4, 0x7610, R3 ;  /* 0x0000761004037816 */ /* 0x000fe20000000003 */
[----:B------:R-:W-:-:S05]  /*4930*/  IMAD R0, R0, R31, R21 ;  /* 0x0000001f00007224 */ /* 0x000fca00078e0215 */
[----:B------:R-:W-:Y:S02]  /*4940*/  SEL R61, R5, R0, !P0 ;  /* 0x00000000053d7207 */ /* 0x000fe40004000000 */
[----:B------:R-:W-:-:S07]  /*4950*/  SEL R0, R0, R5, !P0 ;  /* 0x0000000500007207 */ /* 0x000fce0004000000 */
.L_x_97:
[----:B------:R-:W-:Y:S01]  /*4960*/  LOP3.LUT P0, RZ, R3, 0xff, RZ, 0xc0, !PT ;  /* 0x000000ff03ff7812 */ /* 0x000fe2000780c0ff */
[----:B------:R-:W-:-:S12]  /*4970*/  IMAD.MOV.U32 R60, RZ, RZ, R0 ;  /* 0x000000ffff3c7224 */ /* 0x000fd800078e0000 */
[----:B------:R-:W-:Y:S05]  /*4980*/  @P0 BRA `(.L_x_100) ;  /* 0xffffffc800200947 */ /* 0x000fea000383ffff */
[----:B------:R-:W-:Y:S05]  /*4990*/  EXIT ;  /* 0x000000000000794d */ /* 0x000fea0003800000 */
.L_x_7:
[----:B0-----:R-:W-:Y:S01]  /*49a0*/  ULDC.64 UR4, c[0x0][0x650] ;  /* 0x0001940000047ab9 */ /* 0x001fe20000000a00 */
        /* <DEDUP_REMOVED lines=25> */
.L_x_102:
[----:B------:R-:W0:Y:S01]  /*4b40*/  LDC.64 R28, c[0x0][0x640] ;  /* 0x00019000ff1c7b82 */ /* 0x000e220000000a00 */
[-CC-:B------:R-:W-:Y:S01]  /*4b50*/  SHF.R.U64 R22, R12, R6.reuse, R13.reuse ;  /* 0x000000060c167219 */ /* 0x180fe2000000120d */
[----:B------:R-:W-:Y:S01]  /*4b60*/  IMAD.MOV.U32 R30, RZ, RZ, 0x1 ;  /* 0x00000001ff1e7424 */ /* 0x000fe200078e00ff */
[----:B------:R-:W-:Y:S02]  /*4b70*/  SHF.R.U32.HI R6, RZ, R6, R13 ;  /* 0x00000006ff067219 */ /* 0x000fe4000001160d */
        /* <DEDUP_REMOVED lines=8> */
[----:B------:R-:W-:Y:S01]  /*4c00*/  IMAD.IADD R9, R9, 0x1, R11 ;  /* 0x0000000109097824 */ /* 0x000fe200078e020b */
[----:B0-----:R-:W-:-:S04]  /*4c10*/  ISETP.NE.U32.AND P0, PT, R28, RZ, PT ;  /* 0x000000ff1c00720c */ /* 0x001fc80003f05070 */
[----:B------:R-:W-:Y:S02]  /*4c20*/  ISETP.NE.AND.EX P0, PT, R29, RZ, PT, P0 ;  /* 0x000000ff1d00720c */ /* 0x000fe40003f05300 */
[----:B------:R-:W0:Y:S01]  /*4c30*/  LDC R20, c[0x0][0x600] ;  /* 0x00018000ff147b82 */ /* 0x000e220000000800 */
[-CC-:B-1----:R-:W-:Y:S01]  /*4c40*/  SHF.R.U64 R14, R8, R10.reuse, R9.reuse ;  /* 0x0000000a080e7219 */ /* 0x182fe20000001209 */
[----:B------:R-:W-:Y:S01]  /*4c50*/  IMAD.MOV.U32 R8, RZ, RZ, -0x1 ;  /* 0xffffffffff087424 */ /* 0x000fe200078e00ff */
[----:B------:R-:W-:-:S05]  /*4c60*/  SHF.R.U32.HI R9, RZ, R10, R9 ;  /* 0x0000000aff097219 */ /* 0x000fca0000011609 */
[----:B------:R-:W1:Y:S01]  /*4c70*/  LDC R26, c[0x0][0x648] ;  /* 0x00019200ff1a7b82 */ /* 0x000e620000000800 */
[-CC-:B--2---:R-:W-:Y:S02]  /*4c80*/  SHF.R.U64 R21, R14, R12.reuse, R9.reuse ;  /* 0x0000000c0e157219 */ /* 0x184fe40000001209 */
[----:B------:R-:W-:-:S05]  /*4c90*/  SHF.R.U32.HI R6, RZ, R12, R9 ;  /* 0x0000000cff067219 */ /* 0x000fca0000011609 */
[----:B------:R-:W2:Y:S01]  /*4ca0*/  LDC R27, c[0x0][0x638] ;  /* 0x00018e00ff1b7b82 */ /* 0x000ea20000000800 */
[-C--:B---3--:R-:W-:Y:S02]  /*4cb0*/  SHF.L.U32 R8, R8, R25.reuse, RZ ;  /* 0x0000001908087219 */ /* 0x088fe400000006ff */
[-CC-:B------:R-:W-:Y:S02]  /*4cc0*/  SHF.R.U64 R23, R21, R25.reuse, R6.reuse ;  /* 0x0000001915177219 */ /* 0x180fe40000001206 */
[----:B------:R-:W-:Y:S02]  /*4cd0*/  LOP3.LUT R32, RZ, R8, RZ, 0x33, !PT ;  /* 0x00000008ff207212 */ /* 0x000fe400078e33ff */
[----:B------:R-:W-:Y:S01]  /*4ce0*/  SHF.R.U32.HI R9, RZ, R25, R6 ;  /* 0x00000019ff097219 */ /* 0x000fe20000011606 */
[----:B------:R-:W3:Y:S01]  /*4cf0*/  LDC R31, c[0x0][0x610] ;  /* 0x00018400ff1f7b82 */ /* 0x000ee20000000800 */
[----:B------:R-:W-:Y:S01]  /*4d00*/  IMAD.MOV.U32 R8, RZ, RZ, R23 ;  /* 0x000000ffff087224 */ /* 0x000fe200078e0017 */
[----:B------:R-:W-:Y:S06]  /*4d10*/  @!P0 BRA `(.L_x_103) ;  /* 0x0000000000288947 */ /* 0x000fec0003800000 */
        /* <DEDUP_REMOVED lines=10> */
.L_x_103:
[----:B------:R-:W-:Y:S02]  /*4dc0*/  ISETP.NE.AND P0, PT, R2, 0x1, PT ;  /* 0x000000010200780c */ /* 0x000fe40003f05270 */
[----:B-1----:R-:W-:Y:S01]  /*4dd0*/  SHF.R.U64 R6, R8, R26, R9 ;  /* 0x0000001a08067219 */ /* 0x002fe20000001209 */
[----:B0-----:R-:W-:Y:S01]  /*4de0*/  VIADD R9, R20, 0xffffffff ;  /* 0xffffffff14097836 */ /* 0x001fe20000000000 */
[----:B------:R-:W-:Y:S02]  /*4df0*/  SHF.L.U32 R30, R30, R25, RZ ;  /* 0x000000191e1e7219 */ /* 0x000fe400000006ff */
[----:B------:R-:W-:Y:S01]  /*4e00*/  LOP3.LUT R5, R21, R32, RZ, 0xc0, !PT ;  /* 0x0000002015057212 */ /* 0x000fe200078ec0ff */
[----:B------:R-:W-:-:S04]  /*4e10*/  IMAD.MOV R8, RZ, RZ, -R6 ;  /* 0x000000ffff087224 */ /* 0x000fc800078e0a06 */
[----:B------:R-:W-:Y:S01]  /*4e20*/  IMAD R6, R30, R6, R5 ;  /* 0x000000061e067224 */ /* 0x000fe200078e0205 */
[----:B------:R-:W-:Y:S01]  /*4e30*/  LOP3.LUT R5, R14, R9, RZ, 0xc0, !PT ;  /* 0x000000090e057212 */ /* 0x000fe200078ec0ff */
[----:B------:R-:W-:Y:S02]  /*4e40*/  @P0 IMAD R3, R7, R24, R4 ;  /* 0x0000001807030224 */ /* 0x000fe400078e0204 */
[----:B--2---:R-:W-:Y:S02]  /*4e50*/  IMAD R4, R8, R27, R23 ;  /* 0x0000001b08047224 */ /* 0x004fe400078e0217 */
[----:B---3--:R-:W-:Y:S02]  /*4e60*/  IMAD R3, R6, R31, R3 ;  /* 0x0000001f06037224 */ /* 0x008fe400078e0203 */
[----:B------:R-:W-:Y:S02]  /*4e70*/  IMAD R4, R4, R20, R5 ;  /* 0x0000001404047224 */ /* 0x000fe400078e0205 */
[----:B------:R-:W-:-:S02]  /*4e80*/  IMAD.MOV.U32 R8, RZ, RZ, 0x1 ;  /* 0x00000001ff087424 */ /* 0x000fc400078e00ff */
[----:B------:R-:W-:Y:S01]  /*4e90*/  IMAD.MOV.U32 R6, RZ, RZ, R22 ;  /* 0x000000ffff067224 */ /* 0x000fe200078e0016 */
[----:B------:R-:W-:Y:S02]  /*4ea0*/  SEL R20, R4, R3, !P0 ;  /* 0x0000000304147207 */ /* 0x000fe40004000000 */
[----:B------:R-:W-:-:S07]  /*4eb0*/  SEL R21, R3, R4, !P0 ;  /* 0x0000000403157207 */ /* 0x000fce0004000000 */
.L_x_101:
[----:B------:R-:W-:-:S08]  /*4ec0*/  NOP ;  /* 0x0000000000007918 */ /* 0x000fd00000000000 */
[----:B------:R-:W0:-:S00]  /*4ed0*/  USETMAXREG.DEALLOC.CTAPOOL 0x28 ;  /* 0x00000028000079c8 */ /* 0x000e0000080e0500 */
[----:B0-----:R-:W-:-:S13]  /*4ee0*/  ISETP.NE.AND P0, PT, R0, RZ, PT ;  /* 0x000000ff0000720c */ /* 0x001fda0003f05270 */
[----:B------:R-:W-:Y:S05]  /*4ef0*/  @P0 EXIT ;  /* 0x000000000000094d */ /* 0x000fea0003800000 */
[----:B------:R-:W-:Y:S01]  /*4f00*/  LOP3.LUT P0, RZ, R8, 0xff, RZ, 0xc0, !PT ;  /* 0x000000ff08ff7812 */ /* 0x000fe2000780c0ff */
[----:B------:R-:W-:Y:S02]  /*4f10*/  IMAD.MOV.U32 R0, RZ, RZ, 0x1 ;  /* 0x00000001ff007424 */ /* 0x000fe400078e00ff */
[----:B------:R-:W-:-:S10]  /*4f20*/  IMAD.MOV.U32 R3, RZ, RZ, RZ ;  /* 0x000000ffff037224 */ /* 0x000fd400078e00ff */
[----:B------:R-:W-:Y:S05]  /*4f30*/  @!P0 BRA `(.L_x_104) ;  /* 0x0000000c00448947 */ /* 0x000fea0003800000 */
[----:B------:R-:W0:Y:S01]  /*4f40*/  LDC R0, c[0x0][0x28c] ;  /* 0x0000a300ff007b82 */ /* 0x000e220000000800 */
[----:B------:R-:W1:Y:S01]  /*4f50*/  S2R R12, SR_CgaCtaId ;  /* 0x00000000000c7919 */ /* 0x000e620000008800 */
[----:B------:R-:W-:Y:S01]  /*4f60*/  ULDC UR5, c[0x0][0x600] ;  /* 0x0001800000057ab9 */ /* 0x000fe20000000800 */
[----:B------:R-:W-:Y:S01]  /*4f70*/  ULDC UR4, c[0x0][0xc] ;  /* 0x0000030000047ab9 */ /* 0x000fe20000000800 */
[----:B------:R-:W-:Y:S01]  /*4f80*/  UIADD3 UR16, UR5, -0x1, URZ ;  /* 0xffffffff05107890 */ /* 0x000fe2000fffe03f */
[----:B------:R-:W-:Y:S01]  /*4f90*/  BSSY B0, `(.L_x_104) ;  /* 0x00000cb000007945 */ /* 0x000fe20003800000 */
[----:B------:R-:W-:Y:S01]  /*4fa0*/  ULDC UR6, c[0x0][0x658] ;  /* 0x0001960000067ab9 */ /* 0x000fe20000000800 */
[----:B------:R-:W-:Y:S01]  /*4fb0*/  ULDC UR5, c[0x0][0x10] ;  /* 0x0000040000057ab9 */ /* 0x000fe20000000800 */
[----:B------:R-:W-:Y:S01]  /*4fc0*/  UMOV UR7, 0xffffffff ;  /* 0xffffffff00077882 */ /* 0x000fe20000000000 */
[----:B------:R-:W-:Y:S01]  /*4fd0*/  UMOV UR8, 0x1 ;  /* 0x0000000100087882 */ /* 0x000fe20000000000 */
[----:B------:R-:W-:Y:S01]  /*4fe0*/  UIMAD.WIDE.U32 UR4, UR4, UR5, URZ ;  /* 0x00000005040472a5 */ /* 0x000fe2000f8e003f */
[----:B------:R-:W-:Y:S01]  /*4ff0*/  IMAD.MOV.U32 R9, RZ, RZ, 0x1 ;  /* 0x00000001ff097424 */ /* 0x000fe200078e00ff */
[----:B------:R-:W-:Y:S01]  /*5000*/  USHF.L.U32 UR7, UR7, UR6, URZ ;  /* 0x0000000607077299 */ /* 0x000fe2000800063f */
[----:B------:R-:W-:Y:S01]  /*5010*/  LOP3.LUT R8, R19, 0x2, RZ, 0xfc, !PT ;  /* 0x0000000213087812 */ /* 0x000fe200078efcff */
[----:B------:R-:W-:-:S02]  /*5020*/  USHF.L.U32 UR18, UR8, UR6, URZ ;  /* 0x0000000608127299 */ /* 0x000fc4000800063f */
[----:B------:R-:W-:Y:S01]  /*5030*/  ULOP3.LUT UR17, URZ, UR7, URZ, 0x33, !UPT ;  /* 0x000000073f117292 */ /* 0x000fe2000f8e333f */
[----:B------:R-:W-:Y:S01]  /*5040*/  ULDC UR6, c[0x0][0x14] ;  /* 0x0000050000067ab9 */ /* 0x000fe20000000800 */
[----:B------:R-:W-:Y:S01]  /*5050*/  ULDC.64 UR22, c[0x0][0x198] ;  /* 0x0000660000167ab9 */ /* 0x000fe20000000a00 */
[----:B------:R-:W-:Y:S02]  /*5060*/  UIMAD.WIDE.U32 UR20, UR4, UR6, URZ ;  /* 0x00000006041472a5 */ /* 0x000fe4000f8e003f */
[----:B------:R-:W-:Y:S01]  /*5070*/  UIMAD UR13, UR5, UR6, URZ ;  /* 0x00000006050d72a4 */ /* 0x000fe2000f8e023f */
[----:B0-----:R-:W-:-:S03]  /*5080*/  VIADD R0, R0, 0x1f ;  /* 0x0000001f00007836 */ /* 0x001fc60000000000 */
[----:B------:R-:W-:Y:S02]  /*5090*/  UIADD3 UR13, UR21, UR13, URZ ;  /* 0x0000000d150d7290 */ /* 0x000fe4000fffe03f */
[----:B------:R-:W-:-:S04]  /*50a0*/  SHF.R.S32.HI R3, RZ, 0x1f, R0 ;  /* 0x0000001fff037819 */ /* 0x000fc80000011400 */
[----:B------:R-:W-:Y:S01]  /*50b0*/  LEA.HI R10, R3, R0, RZ, 0x5 ;  /* 0x00000000030a7211 */ /* 0x000fe200078f28ff */
[C---:B-1----:R-:W-:Y:S02]  /*50c0*/  IMAD.SHL.U32 R11, R12.reuse, 0x20, RZ ;  /* 0x000000200c0b7824 */ /* 0x042fe400078e00ff */
[----:B------:R-:W-:Y:S01]  /*50d0*/  IMAD.SHL.U32 R12, R12, 0x400, RZ ;  /* 0x000004000c0c7824 */ /* 0x000fe200078e00ff */
[----:B------:R-:W-:Y:S01]  /*50e0*/  SHF.R.S32.HI R10, RZ, 0x5, R10 ;  /* 0x00000005ff0a7819 */ /* 0x000fe2000001140a */
[----:B------:R-:W-:Y:S01]  /*50f0*/  IMAD.MOV.U32 R0, RZ, RZ, 0x1 ;  /* 0x00000001ff007424 */ /* 0x000fe200078e00ff */
[----:B------:R-:W-:Y:S01]  /*5100*/  LOP3.LUT R11, R11, 0x20, RZ, 0xc0, !PT ;  /* 0x000000200b0b7812 */ /* 0x000fe200078ec0ff */
[----:B------:R-:W-:Y:S01]  /*5110*/  IMAD.MOV.U32 R3, RZ, RZ, RZ ;  /* 0x000000ffff037224 */ /* 0x000fe200078e00ff */
[----:B------:R-:W-:Y:S01]  /*5120*/  LOP3.LUT R12, R12, 0x400, RZ, 0xc0, !PT ;  /* 0x000004000c0c7812 */ /* 0x000fe200078ec0ff */
[----:B------:R-:W-:-:S07]  /*5130*/  VIADD R13, R10, 0x1 ;  /* 0x000000010a0d7836 */ /* 0x000fce0000000000 */
.L_x_115:
[----:B------:R-:W-:-:S03]  /*5140*/  UMOV UR4, 0xffffffff ;  /* 0xffffffff00047882 */ /* 0x000fc60000000000 */
[----:B------:R-:W-:Y:S05]  /*5150*/  BRA.DIV UR4, `(.L_x_105) ;  /* 0x0000000e04c87947 */ /* 0x000fea000b800000 */
[----:B------:R-:W-:-:S13]  /*5160*/  ELECT P6, URZ, PT ;  /* 0x00000000003f782f */ /* 0x000fda00038c0000 */
.L_x_127:
[----:B------:R-:W0:Y:S01]  /*5170*/  LDC R4, c[0x0][0x28c] ;  /* 0x0000a300ff047b82 */ /* 0x000e220000000800 */
[----:B------:R-:W-:Y:S01]  /*5180*/  BSSY B1, `(.L_x_106) ;  /* 0x0000038000017945 */ /* 0x000fe20003800000 */
[----:B0-----:R-:W-:-:S13]  /*5190*/  ISETP.LT.OR P6, PT, R4, 0x1, !P6 ;  /* 0x000000010400780c */ /* 0x001fda00077c1670 */
[----:B------:R-:W-:Y:S05]  /*51a0*/  @P6 BRA `(.L_x_107) ;  /* 0x0000000000d46947 */ /* 0x000fea0003800000 */
[----:B------:R-:W-:Y:S02]  /*51b0*/  IMAD R20, R20, 0x40, R11 ;  /* 0x0000004014147824 */ /* 0x000fe400078e020b */
[----:B------:R-:W-:Y:S02]  /*51c0*/  IMAD.SHL.U32 R21, R21, 0x80, RZ ;  /* 0x0000008015157824 */ /* 0x000fe400078e00ff */
[----:B------:R-:W-:Y:S02]  /*51d0*/  IMAD.MOV.U32 R24, RZ, RZ, RZ ;  /* 0x000000ffff187224 */ /* 0x000fe400078e00ff */
[----:B------:R-:W-:Y:S02]  /*51e0*/  IMAD.MOV.U32 R4, RZ, RZ, R13 ;  /* 0x000000ffff047224 */ /* 0x000fe400078e000d */
[----:B------:R-:W-:Y:S02]  /*51f0*/  IMAD.MOV.U32 R5, RZ, RZ, R0 ;  /* 0x000000ffff057224 */ /* 0x000fe400078e0000 */
[----:B------:R-:W-:-:S07]  /*5200*/  IMAD.MOV.U32 R7, RZ, RZ, R3 ;  /* 0x000000ffff077224 */ /* 0x000fce00078e0003 */
.L_x_110:
[----:B------:R-:W0:Y:S01]  /*5210*/  S2R R15, SR_CgaCtaId ;  /* 0x00000000000f7919 */ /* 0x000e220000008800 */
[----:B------:R-:W-:Y:S02]  /*5220*/  MOV R14, 0x400 ;  /* 0x00000400000e7802 */ /* 0x000fe40000000f00 */
[----:B------:R-:W-:Y:S02]  /*5230*/  LOP3.LUT P1, RZ, R18, 0x7f, RZ, 0xc0, !PT ;  /* 0x0000007f12ff7812 */ /* 0x000fe4000782c0ff */
[----:B0-----:R-:W-:Y:S02]  /*5240*/  LEA R22, R15, R14, 0x18 ;  /* 0x0000000e0f167211 */ /* 0x001fe400078ec0ff */
[----:B------:R-:W-:-:S09]  /*5250*/  SHF.L.U32 R14, R5, 0x1f, RZ ;  /* 0x0000001f050e7819 */ /* 0x000fd200000006ff */
[----:B------:R-:W0:Y:S01]  /*5260*/  @!P1 LDC R15, c[0x0][0x500] ;  /* 0x00014000ff0f9b82 */ /* 0x000e220000000800 */
[----:B------:R-:W-:-:S04]  /*5270*/  IMAD R23, R7, 0x8, R22 ;  /* 0x0000000807177824 */ /* 0x000fc800078e0216 */
[----:B------:R-:W1:Y:S02]  /*5280*/  SYNCS.PHASECHK.TRANS64.TRYWAIT P0, [R23+URZ+0x28], R14 ;  /* 0x0000280e170075a7 */ /* 0x000e64000800017f */
[----:B-1----:R-:W-:Y:S05]  /*5290*/  @!P0 BRA `(.L_x_108) ;  /* 0x0000000c00988947 */ /* 0x002fea0003800000 */
.L_x_128:
[----:B-1----:R-:W-:Y:S01]  /*52a0*/  PRMT R14, R8, 0x9910, RZ ;  /* 0x00009910080e7816 */ /* 0x002fe200000000ff */
[----:B0-----:R0:W-:Y:S03]  /*52b0*/  @!P1 SYNCS.ARRIVE.TRANS64 RZ, [R23+URZ], R15 ;  /* 0x0000000f17ff99a7 */ /* 0x0011e6000800003f */
[----:B------:R-:W-:-:S13]  /*52c0*/  ISETP.NE.AND P0, PT, R14, 0x2, PT ;  /* 0x000000020e00780c */ /* 0x000fda0003f05270 */
[----:B0-----:R-:W-:Y:S05]  /*52d0*/  @P0 BRA `(.L_x_109) ;  /* 0x0000000000040947 */ /* 0x001fea0003800000 */
[----:B------:R-:W-:Y:S01]  /*52e0*/  BPT.TRAP 0x1 ;  /* 0x000000040000795c */ /* 0x000fe20000300000 */
.L_x_109:
[----:B------:R-:W-:Y:S01]  /*52f0*/  IMAD R14, R7, 0x800, R12 ;  /* 0x00000800070e7824 */ /* 0x000fe200078e020c */
[----:B------:R-:W-:Y:S01]  /*5300*/  R2UR UR9, R23 ;  /* 0x00000000170972ca */ /* 0x000fe200000e0000 */
[--C-:B------:R-:W-:Y:S01]  /*5310*/  IMAD R15, R7, 0x4000, R22.reuse ;  /* 0x00004000070f7824 */ /* 0x100fe200078e0216 */
[----:B------:R-:W-:Y:S01]  /*5320*/  UIADD3 UR4, UP0, UR22, 0xf0, URZ ;  /* 0x000000f016047890 */ /* 0x000fe2000ff1e03f */
[----:B------:R-:W-:Y:S01]  /*5330*/  IMAD R14, R14, 0x4, R22 ;  /* 0x000000040e0e7824 */ /* 0x000fe200078e0216 */
[----:B------:R-:W-:Y:S01]  /*5340*/  R2UR UR11, R21 ;  /* 0x00000000150b72ca */ /* 0x000fe200000e0000 */
[----:B------:R-:W-:Y:S01]  /*5350*/  VIADD R4, R4, 0xffffffff ;  /* 0xffffffff04047836 */ /* 0x000fe20000000000 */
[----:B------:R-:W-:Y:S01]  /*5360*/  R2UR UR5, R15 ;  /* 0x000000000f0572ca */ /* 0x000fe200000e0000 */
[----:B------:R-:W-:Y:S01]  /*5370*/  UIADD3 UR24, UP1, UR22, 0x1f0, URZ ;  /* 0x000001f016187890 */ /* 0x000fe2000ff3e03f */
[----:B------:R-:W-:Y:S01]  /*5380*/  R2UR UR8, R14 ;  /* 0x000000000e0872ca */ /* 0x000fe200000e0000 */
[----:B------:R-:W-:Y:S01]  /*5390*/  VIADD R7, R7, 0x1 ;  /* 0x0000000107077836 */ /* 0x000fe20000000000 */
[----:B------:R-:W-:Y:S01]  /*53a0*/  R2UR UR10, R24 ;  /* 0x00000000180a72ca */ /* 0x000fe200000e0000 */
[----:B------:R-:W-:Y:S01]  /*53b0*/  UIADD3.X UR25, URZ, UR23, URZ, UP1, !UPT ;  /* 0x000000173f197290 */ /* 0x000fe20008ffe43f */
[----:B------:R-:W-:Y:S01]  /*53c0*/  R2UR UR12, R6 ;  /* 0x00000000060c72ca */ /* 0x000fe200000e0000 */
[----:B------:R-:W-:Y:S01]  /*53d0*/  UMOV UR6, 0x0 ;  /* 0x0000000000067882 */ /* 0x000fe20000000000 */
[----:B------:R-:W-:Y:S01]  /*53e0*/  R2UR UR19, R20 ;  /* 0x00000000141372ca */ /* 0x000fe200000e0000 */
[----:B------:R-:W-:Y:S01]  /*53f0*/  UMOV UR7, 0x10000000 ;  /* 0x1000000000077882 */ /* 0x000fe20000000000 */
[----:B------:R-:W-:Y:S01]  /*5400*/  ISETP.GT.AND P1, PT, R4, 0x1, PT ;  /* 0x000000010400780c */ /* 0x000fe20003f24270 */
[----:B------:R-:W-:Y:S01]  /*5410*/  UMOV UR26, 0x30000 ;  /* 0x00030000001a7882 */ /* 0x000fe20000000000 */
[C---:B------:R-:W-:Y:S01]  /*5420*/  ISETP.NE.AND P0, PT, R7.reuse, 0x5, PT ;  /* 0x000000050700780c */ /* 0x040fe20003f05270 */
[----:B------:R-:W-:Y:S01]  /*5430*/  UIADD3 UR14, UR5, 0x100, URZ ;  /* 0x00000100050e7890 */ /* 0x000fe2000fffe03f */
[----:B------:R-:W-:Y:S01]  /*5440*/  VIADD R24, R24, 0x20 ;  /* 0x0000002018187836 */ /* 0x000fe20000000000 */
[----:B------:R-:W-:Y:S01]  /*5450*/  UIADD3.X UR5, URZ, UR23, URZ, UP0, !UPT ;  /* 0x000000173f057290 */ /* 0x000fe200087fe43f */
[----:B------:R-:W-:Y:S01]  /*5460*/  SEL R14, RZ, 0x1, P0 ;  /* 0x00000001ff0e7807 */ /* 0x000fe20000000000 */
[----:B------:R-:W-:Y:S01]  /*5470*/  UIADD3 UR15, UR8, 0x14100, URZ ;  /* 0x00014100080f7890 */ /* 0x000fe2000fffe03f */
[----:B------:R-:W-:-:S02]  /*5480*/  SEL R7, R7, RZ, P0 ;  /* 0x000000ff07077207 */ /* 0x000fc40000000000 */
[----:B------:R-:W-:Y:S01]  /*5490*/  UMOV UR8, UR14 ;  /* 0x0000000e00087c82 */ /* 0x000fe20008000000 */
[----:B------:R-:W-:-:S03]  /*54a0*/  LOP3.LUT R5, R5, R14, RZ, 0x3c, !PT ;  /* 0x0000000e05057212 */ /* 0x000fc600078e3cff */
[----:B------:R0:W-:Y:S02]  /*54b0*/  UTMALDG.3D [UR8], [UR4], desc[UR6] ;  /* 0x00000608040075b4 */ /* 0x0001e40008011000 */
[----:B0-----:R-:W-:Y:S01]  /*54c0*/  UMOV UR8, UR15 ;  /* 0x0000000f00087c82 */ /* 0x001fe20008000000 */
[----:B------:R-:W-:Y:S02]  /*54d0*/  UMOV UR11, UR19 ;  /* 0x00000013000b7c82 */ /* 0x000fe40008000000 */
[----:B------:R0:W-:Y:S02]  /*54e0*/  UTMALDG.3D.MULTICAST [UR8], [UR24], UR26, desc[UR6] ;  /* 0x00000608180073b4 */ /* 0x0001e4000801181a */
[----:B0-----:R-:W-:Y:S05]  /*54f0*/  @P1 BRA `(.L_x_110) ;  /* 0xfffffffc00441947 */ /* 0x001fea000383ffff */
.L_x_107:
[----:B------:R-:W-:Y:S05]  /*5500*/  BSYNC B1 ;  /* 0x0000000000017941 */ /* 0x000fea0003800000 */
.L_x_106:
[----:B------:R-:W-:Y:S01]  /*5510*/  LOP3.LUT P1, RZ, R9, 0xff, RZ, 0xc0, !PT ;  /* 0x000000ff09ff7812 */ /* 0x000fe2000782c0ff */
[C---:B------:R-:W-:Y:S01]  /*5520*/  IMAD.IADD R6, R10.reuse, 0x1, R3 ;  /* 0x000000010a067824 */ /* 0x040fe200078e0203 */
[----:B------:R-:W-:Y:S01]  /*5530*/  ULDC.64 UR4, c[0x0][0x650] ;  /* 0x0001940000047ab9 */ /* 0x000fe20000000a00 */
[----:B------:R-:W-:Y:S01]  /*5540*/  ISETP.GE.U32.AND P2, PT, R10, 0x5, PT ;  /* 0x000000050a00780c */ /* 0x000fe20003f46070 */
[----:B------:R-:W-:Y:S01]  /*5550*/  BSSY B1, `(.L_x_111) ;  /* 0x000006c000017945 */ /* 0x000fe20003800000 */
[----:B------:R-:W-:Y:S01]  /*5560*/  IMAD.MOV.U32 R21, RZ, RZ, -0x1 ;  /* 0xffffffffff157424 */ /* 0x000fe200078e00ff */
[----:B------:R-:W-:Y:S01]  /*5570*/  ISETP.GT.U32.AND P0, PT, R6, 0x4, PT ;  /* 0x000000040600780c */ /* 0x000fe20003f04070 */
[----:B------:R-:W-:Y:S01]  /*5580*/  IMAD.MOV.U32 R20, RZ, RZ, -0x1 ;  /* 0xffffffffff147424 */ /* 0x000fe200078e00ff */
[----:B------:R-:W-:Y:S02]  /*5590*/  PRMT R9, RZ, 0x7610, R9 ;  /* 0x00007610ff097816 */ /* 0x000fe40000000009 */
[----:B------:R-:W-:-:S03]  /*55a0*/  ISETP.LT.U32.AND P0, PT, R10, 0x5, P0 ;  /* 0x000000050a00780c */ /* 0x000fc60000701070 */
[----:B------:R-:W0:Y:S01]  /*55b0*/  @P1 S2R R5, SR_CgaCtaId ;  /* 0x0000000000051919 */ /* 0x000e220000008800 */
[----:B------:R-:W-:-:S04]  /*55c0*/  @P1 MOV R4, 0x400 ;  /* 0x0000040000041802 */ /* 0x000fc80000000f00 */
[----:B0-----:R-:W-:Y:S01]  /*55d0*/  @P1 LEA R3, R5, R4, 0x18 ;  /* 0x0000000405031211 */ /* 0x001fe200078ec0ff */
[----:B------:R-:W-:-:S03]  /*55e0*/  IMAD.WIDE.U32 R4, R6, -0x33333333, RZ ;  /* 0xcccccccd06047825 */ /* 0x000fc600078e00ff */
[----:B------:R0:W-:Y:S01]  /*55f0*/  @P1 SYNCS.ARRIVE.TRANS64.A1T0 RZ, [R3+URZ+0x68], RZ ;  /* 0x000068ff03ff19a7 */ /* 0x0001e2000810003f */
[----:B------:R-:W-:Y:S02]  /*5600*/  IADD3 R16, P1, R16, UR20, RZ ;  /* 0x0000001410107c10 */ /* 0x000fe4000ff3e0ff */
[----:B------:R-:W-:Y:S02]  /*5610*/  SHF.R.U32.HI R5, RZ, 0x2, R5 ;  /* 0x00000002ff057819 */ /* 0x000fe40000011605 */
[----:B------:R-:W-:Y:S02]  /*5620*/  IADD3.X R17, R17, UR13, RZ, P1, !PT ;  /* 0x0000000d11117c10 */ /* 0x000fe40008ffe4ff */
[----:B------:R-:W-:Y:S02]  /*5630*/  PRMT R4, RZ, 0x7610, R4 ;  /* 0x00007610ff047816 */ /* 0x000fe40000000004 */
[----:B0-----:R-:W-:Y:S02]  /*5640*/  SEL R3, RZ, 0x1, !P0 ;  /* 0x00000001ff037807 */ /* 0x001fe40004000000 */
[----:B------:R-:W-:-:S02]  /*5650*/  ISETP.GE.U32.AND P0, PT, R16, UR4, PT ;  /* 0x0000000410007c0c */ /* 0x000fc4000bf06070 */
[----:B------:R-:W-:Y:S01]  /*5660*/  LOP3.LUT R0, R0, R3, RZ, 0x3c, !PT ;  /* 0x0000000300007212 */ /* 0x000fe200078e3cff */
[----:B------:R-:W-:Y:S01]  /*5670*/  IMAD R3, R5, -0x5, R6 ;  /* 0xfffffffb05037824 */ /* 0x000fe200078e0206 */
[----:B------:R-:W-:Y:S01]  /*5680*/  ISETP.GE.U32.AND.EX P0, PT, R17, UR5, PT, P0 ;  /* 0x0000000511007c0c */ /* 0x000fe2000bf06100 */
[----:B------:R-:W-:Y:S01]  /*5690*/  IMAD.MOV.U32 R6, RZ, RZ, -0x1 ;  /* 0xffffffffff067424 */ /* 0x000fe200078e00ff */
[----:B------:R-:W-:-:S11]  /*56a0*/  @P2 LOP3.LUT R0, R0, 0x1, R5, 0x78, !PT ;  /* 0x0000000100002812 */ /* 0x000fd600078e7805 */
[----:B------:R-:W-:Y:S05]  /*56b0*/  @P0 BRA `(.L_x_112) ;  /* 0x0000000400540947 */ /* 0x000fea0003800000 */
[----:B------:R-:W0:Y:S01]  /*56c0*/  S2R R15, SR_CTAID.X ;  /* 0x00000000000f7919 */ /* 0x000e220000002500 */
[----:B------:R-:W-:Y:S01]  /*56d0*/  ULDC.64 UR4, c[0x0][0x628] ;  /* 0x00018a0000047ab9 */ /* 0x000fe20000000a00 */
[----:B------:R-:W-:Y:S01]  /*56e0*/  ULDC UR7, c[0x0][0x630] ;  /* 0x00018c0000077ab9 */ /* 0x000fe20000000800 */
[----:B------:R-:W-:Y:S01]  /*56f0*/  ISETP.NE.U32.AND P0, PT, RZ, UR4, PT ;  /* 0x00000004ff007c0c */ /* 0x000fe2000bf05070 */
[----:B------:R-:W1:Y:S01]  /*5700*/  S2R R20, SR_CTAID.Y ;  /* 0x0000000000147919 */ /* 0x000e620000002600 */
[----:B------:R-:W-:Y:S01]  /*5710*/  ULDC UR8, c[0x0][0x150] ;  /* 0x0000540000087ab9 */ /* 0x000fe20000000800 */
[----:B------:R-:W-:Y:S01]  /*5720*/  IMAD.MOV.U32 R4, RZ, RZ, R16 ;  /* 0x000000ffff047224 */ /* 0x000fe200078e0010 */
[----:B------:R-:W-:Y:S01]  /*5730*/  ISETP.NE.AND.EX P0, PT, RZ, UR5, PT, P0 ;  /* 0x00000005ff007c0c */ /* 0x000fe2000bf05300 */
[----:B------:R-:W-:Y:S01]  /*5740*/  IMAD.MOV.U32 R5, RZ, RZ, R17 ;  /* 0x000000ffff057224 */ /* 0x000fe200078e0011 */
[----:B0-----:R-:W-:-:S11]  /*5750*/  I2FP.F32.U32 R22, R15 ;  /* 0x0000000f00167245 */ /* 0x001fd60000201000 */
[----:B------:R-:W-:Y:S05]  /*5760*/  @!P0 BRA `(.L_x_113) ;  /* 0x0000000000288947 */ /* 0x000fea0003800000 */
[----:B------:R-:W-:Y:S02]  /*5770*/  ULDC UR6, c[0x0][0x634] ;  /* 0x00018d0000067ab9 */ /* 0x000fe40000000800 */
[----:B------:R-:W-:-:S05]  /*5780*/  IADD3 R5, P0, R16, UR6, RZ ;  /* 0x0000000610057c10 */ /* 0x000fca000ff1e0ff */
[----:B------:R-:W-:-:S04]  /*5790*/  IMAD.X R21, RZ, RZ, R17, P0 ;  /* 0x000000ffff157224 */ /* 0x000fc800000e0611 */
[----:B------:R-:W-:-:S04]  /*57a0*/  IMAD.WIDE.U32 R6, R21, UR4, RZ ;  /* 0x0000000415067c25 */ /* 0x000fc8000f8e00ff */
[----:B------:R-:W-:-:S04]  /*57b0*/  IMAD.WIDE.U32 R6, P0, R5, UR5, R6 ;  /* 0x0000000505067c25 */ /* 0x000fc8000f800006 */
[----:B------:R-:W-:-:S04]  /*57c0*/  IMAD.WIDE.U32 R4, R5, UR4, RZ ;  /* 0x0000000405047c25 */ /* 0x000fc8000f8e00ff */
[----:B------:R-:W-:Y:S01]  /*57d0*/  IMAD.MOV.U32 R4, RZ, RZ, R7 ;  /* 0x000000ffff047224 */ /* 0x000fe200078e0007 */
[----:B------:R-:W-:Y:S01]  /*57e0*/  IADD3 RZ, P1, R5, R6, RZ ;  /* 0x0000000605ff7210 */ /* 0x000fe20007f3e0ff */
[----:B------:R-:W-:-:S04]  /*57f0*/  IMAD.X R5, RZ, RZ, RZ, P0 ;  /* 0x000000ffff057224 */ /* 0x000fc800000e06ff */
[----:B------:R-:W-:-:S08]  /*5800*/  IMAD.WIDE.U32.X R4, R21, UR5, R4, P1 ;  /* 0x0000000515047c25 */ /* 0x000fd000088e0404 */
.L_x_113:
[--C-:B------:R-:W-:Y:S01]  /*5810*/  SHF.R.U64 R14, R4, UR7, R5.reuse ;  /* 0x00000007040e7c19 */ /* 0x100fe20008001205 */
[----:B------:R-:W-:Y:S01]  /*5820*/  FMUL R22, R22, UR8 ;  /* 0x0000000816167c20 */ /* 0x000fe20008400000 */
[----:B------:R-:W-:Y:S01]  /*5830*/  SHF.R.U32.HI R4, RZ, UR7, R5 ;  /* 0x00000007ff047c19 */ /* 0x000fe20008011605 */
[----:B------:R-:W0:Y:S01]  /*5840*/  LDC R6, c[0x0][0x144] ;  /* 0x00005100ff067b82 */ /* 0x000e220000000800 */
[----:B------:R-:W-:Y:S01]  /*5850*/  IADD3 R5, P0, RZ, -R14, RZ ;  /* 0x8000000eff057210 */ /* 0x000fe20007f1e0ff */
[----:B------:R-:W-:Y:S01]  /*5860*/  ULDC UR6, c[0x0][0x154] ;  /* 0x0000550000067ab9 */ /* 0x000fe20000000800 */
[----:B-1----:R-:W-:Y:S01]  /*5870*/  I2FP.F32.U32 R7, R20 ;  /* 0x0000001400077245 */ /* 0x002fe20000201000 */
[----:B------:R-:W1:Y:S01]  /*5880*/  F2I.U32.TRUNC.NTZ R22, R22 ;  /* 0x0000001600167305 */ /* 0x000e62000020f000 */
[----:B------:R-:W-:Y:S01]  /*5890*/  ULDC.64 UR4, c[0x0][0x620] ;  /* 0x0001880000047ab9 */ /* 0x000fe20000000a00 */
[----:B------:R-:W-:Y:S01]  /*58a0*/  IMAD.X R4, RZ, RZ, ~R4, P0 ;  /* 0x000000ffff047224 */ /* 0x000fe200000e0e04 */
[----:B------:R-:W-:Y:S01]  /*58b0*/  ISETP.NE.AND P2, PT, R2, 0x1, PT ;  /* 0x000000010200780c */ /* 0x000fe20003f45270 */
[----:B------:R-:W-:Y:S01]  /*58c0*/  FMUL R23, R7, UR6 ;  /* 0x0000000607177c20 */ /* 0x000fe20008400000 */
[----:B------:R-:W2:Y:S01]  /*58d0*/  LDC R25, c[0x0][0x148] ;  /* 0x00005200ff197b82 */ /* 0x000ea20000000800 */
[----:B------:R-:W-:Y:S01]  /*58e0*/  IMAD R4, R4, UR4, RZ ;  /* 0x0000000404047c24 */ /* 0x000fe2000f8e02ff */
[----:B------:R-:W-:-:S02]  /*58f0*/  ULDC.64 UR6, c[0x0][0x640] ;  /* 0x0001900000067ab9 */ /* 0x000fc40000000a00 */
[----:B------:R-:W-:Y:S01]  /*5900*/  ISETP.NE.U32.AND P0, PT, RZ, UR6, PT ;  /* 0x00000006ff007c0c */ /* 0x000fe2000bf05070 */
[----:B------:R-:W3:Y:S01]  /*5910*/  F2I.U32.TRUNC.NTZ R23, R23 ;  /* 0x0000001700177305 */ /* 0x000ee2000020f000 */
[C---:B------:R-:W-:Y:S02]  /*5920*/  IMAD R7, R5.reuse, UR5, R4 ;  /* 0x0000000505077c24 */ /* 0x040fe4000f8e0204 */
[----:B------:R-:W-:Y:S01]  /*5930*/  IMAD.WIDE.U32 R4, R5, UR4, R16 ;  /* 0x0000000405047c25 */ /* 0x000fe2000f8e0010 */
[----:B------:R-:W-:Y:S01]  /*5940*/  ULDC UR4, c[0x0][0x618] ;  /* 0x0001860000047ab9 */ /* 0x000fe20000000800 */
[----:B------:R-:W-:Y:S02]  /*5950*/  ISETP.NE.AND.EX P0, PT, RZ, UR7, PT, P0 ;  /* 0x00000007ff007c0c */ /* 0x000fe4000bf05300 */
[----:B------:R-:W-:Y:S02]  /*5960*/  IMAD.IADD R5, R5, 0x1, R7 ;  /* 0x0000000105057824 */ /* 0x000fe400078e0207 */
[----:B-1----:R-:W-:-:S03]  /*5970*/  IMAD.MOV R22, RZ, RZ, -R22 ;  /* 0x000000ffff167224 */ /* 0x002fc600078e0a16 */
[----:B------:R-:W-:Y:S01]  /*5980*/  SHF.R.U64 R21, R4, UR4, R5 ;  /* 0x0000000404157c19 */ /* 0x000fe20008001205 */
[----:B0-----:R-:W-:Y:S01]  /*5990*/  IMAD R15, R6, R22, R15 ;  /* 0x00000016060f7224 */ /* 0x001fe200078e020f */
[----:B------:R-:W-:Y:S01]  /*59a0*/  SHF.R.U32.HI R4, RZ, UR4, R5 ;  /* 0x00000004ff047c19 */ /* 0x000fe20008011605 */
[----:B------:R-:W-:Y:S01]  /*59b0*/  ULDC UR4, c[0x0][0x608] ;  /* 0x0001820000047ab9 */ /* 0x000fe20000000800 */
[----:B---3--:R-:W-:Y:S02]  /*59c0*/  IMAD.MOV R6, RZ, RZ, -R23 ;  /* 0x000000ffff067224 */ /* 0x008fe400078e0a17 */
[--C-:B------:R-:W-:Y:S02]  /*59d0*/  SHF.R.U64 R22, R21, UR4, R4.reuse ;  /* 0x0000000415167c19 */ /* 0x100fe40008001204 */
[----:B------:R-:W-:Y:S01]  /*59e0*/  SHF.R.U32.HI R5, RZ, UR4, R4 ;  /* 0x00000004ff057c19 */ /* 0x000fe20008011604 */
[----:B------:R-:W-:Y:S01]  /*59f0*/  ULDC UR4, c[0x0][0x658] ;  /* 0x0001960000047ab9 */ /* 0x000fe20000000800 */
[----:B--2---:R-:W-:-:S02]  /*5a00*/  @P2 IMAD R15, R25, R6, R20 ;  /* 0x00000006190f2224 */ /* 0x004fc400078e0214 */
[--C-:B------:R-:W-:Y:S02]  /*5a10*/  SHF.R.U64 R20, R22, UR4, R5.reuse ;  /* 0x0000000416147c19 */ /* 0x100fe40008001205 */
[----:B------:R-:W-:-:S03]  /*5a20*/  SHF.R.U32.HI R23, RZ, UR4, R5 ;  /* 0x00000004ff177c19 */ /* 0x000fc60008011605 */
[----:B------:R-:W-:Y:S02]  /*5a30*/  IMAD.MOV.U32 R6, RZ, RZ, R20 ;  /* 0x000000ffff067224 */ /* 0x000fe400078e0014 */
[----:B------:R-:W-:Y:S01]  /*5a40*/  IMAD.MOV.U32 R5, RZ, RZ, R23 ;  /* 0x000000ffff057224 */ /* 0x000fe200078e0017 */
[----:B------:R-:W-:Y:S06]  /*5a50*/  @!P0 BRA `(.L_x_114) ;  /* 0x00000000002c8947 */ /* 0x000fec0003800000 */
        /* <DEDUP_REMOVED lines=9> */
[----:B------:R-:W-:-:S04]  /*5af0*/  IMAD.WIDE.U32.X R4, R23, UR7, R4, P1 ;  /* 0x0000000717047c25 */ /* 0x000fc800088e0404 */
[----:B------:R-:W-:-:S07]  /*5b00*/  IMAD.MOV.U32 R6, RZ, RZ, R4 ;  /* 0x000000ffff067224 */ /* 0x000fce00078e0004 */
.L_x_114:
[----:B------:R-:W-:Y:S01]  /*5b10*/  ULDC UR4, c[0x0][0x648] ;  /* 0x0001920000047ab9 */ /* 0x000fe20000000800 */
[----:B------:R-:W-:Y:S01]  /*5b20*/  LOP3.LUT R4, R22, UR17, RZ, 0xc0, !PT ;  /* 0x0000001116047c12 */ /* 0x000fe2000f8ec0ff */
[----:B------:R-:W-:Y:S01]  /*5b30*/  ULDC UR5, c[0x0][0x610] ;  /* 0x0001840000057ab9 */ /* 0x000fe20000000800 */
[----:B------:R-:W-:Y:S01]  /*5b40*/  SHF.R.U64 R5, R6, UR4, R5 ;  /* 0x0000000406057c19 */ /* 0x000fe20008001205 */
[----:B------:R-:W-:Y:S01]  /*5b50*/  ULDC UR4, c[0x0][0x638] ;  /* 0x00018e0000047ab9 */ /* 0x000fe20000000800 */
[----:B------:R-:W-:-:S03]  /*5b60*/  LOP3.LUT R21, R21, UR16, RZ, 0xc0, !PT ;  /* 0x0000001015157c12 */ /* 0x000fc6000f8ec0ff */
[----:B------:R-:W-:Y:S02]  /*5b70*/  IMAD.MOV R7, RZ, RZ, -R5 ;  /* 0x000000ffff077224 */ /* 0x000fe400078e0a05 */
[----:B------:R-:W-:Y:S02]  /*5b80*/  IMAD R4, R5, UR18, R4 ;  /* 0x0000001205047c24 */ /* 0x000fe4000f8e0204 */
[----:B------:R-:W-:Y:S01]  /*5b90*/  IMAD R20, R7, UR4, R20 ;  /* 0x0000000407147c24 */ /* 0x000fe2000f8e0214 */
[----:B------:R-:W-:Y:S01]  /*5ba0*/  ULDC UR4, c[0x0][0x600] ;  /* 0x0001800000047ab9 */ /* 0x000fe20000000800 */
[----:B------:R-:W-:Y:S02]  /*5bb0*/  IMAD R15, R4, UR5, R15 ;  /* 0x00000005040f7c24 */ /* 0x000fe4000f8e020f */
[----:B------:R-:W-:Y:S02]  /*5bc0*/  IMAD R6, R20, UR4, R21 ;  /* 0x0000000414067c24 */ /* 0x000fe4000f8e0215 */
[----:B------:R-:W-:-:S03]  /*5bd0*/  IMAD.MOV.U32 R4, RZ, RZ, 0x1 ;  /* 0x00000001ff047424 */ /* 0x000fc600078e00ff */
[----:B------:R-:W-:Y:S02]  /*5be0*/  SEL R20, R6, R15, !P2 ;  /* 0x0000000f06147207 */ /* 0x000fe40005000000 */
[----:B------:R-:W-:Y:S01]  /*5bf0*/  SEL R21, R15, R6, !P2 ;  /* 0x000000060f157207 */ /* 0x000fe20005000000 */
[----:B------:R-:W-:-:S07]  /*5c00*/  IMAD.MOV.U32 R6, RZ, RZ, R14 ;  /* 0x000000ffff067224 */ /* 0x000fce00078e000e */
.L_x_112:
[----:B------:R-:W-:Y:S05]  /*5c10*/  BSYNC B1 ;  /* 0x0000000000017941 */ /* 0x000fea0003800000 */
.L_x_111:
[----:B------:R-:W-:-:S13]  /*5c20*/  LOP3.LUT P0, RZ, R4, 0xff, RZ, 0xc0, !PT ;  /* 0x000000ff04ff7812 */ /* 0x000fda000780c0ff */
[----:B------:R-:W-:Y:S05]  /*5c30*/  @P0 BRA `(.L_x_115) ;  /* 0xfffffff400400947 */ /* 0x000fea000383ffff */
[----:B------:R-:W-:Y:S05]  /*5c40*/  BSYNC B0 ;  /* 0x0000000000007941 */ /* 0x000fea0003800000 */
.L_x_104:
[----:B------:R-:W-:-:S03]  /*5c50*/  UMOV UR4, 0xffffffff ;  /* 0xffffffff00047882 */ /* 0x000fc60000000000 */
[----:B------:R-:W-:Y:S05]  /*5c60*/  BRA.DIV UR4, `(.L_x_116) ;  /* 0x0000000604387947 */ /* 0x000fea000b800000 */
[----:B------:R-:W-:-:S13]  /*5c70*/  ELECT P6, URZ, PT ;  /* 0x00000000003f782f */ /* 0x000fda00038c0000 */
.L_x_131:
[----:B------:R-:W-:Y:S04]  /*5c80*/  BSSY B0, `(.L_x_117) ;  /* 0x0000034000007945 */ /* 0x000fe80003800000 */
[----:B------:R-:W-:Y:S05]  /*5c90*/  @!P6 BRA `(.L_x_118) ;  /* 0x0000000000c8e947 */ /* 0x000fea0003800000 */
[----:B------:R-:W-:-:S04]  /*5ca0*/  LOP3.LUT R19, R19, 0x2, RZ, 0xfc, !PT ;  /* 0x0000000213137812 */ /* 0x000fc800078efcff */
[----:B------:R-:W-:-:S13]  /*5cb0*/  ISETP.NE.AND P0, PT, R19, 0x3, PT ;  /* 0x000000031300780c */ /* 0x000fda0003f05270 */
[----:B------:R-:W-:Y:S05]  /*5cc0*/  @!P0 BRA `(.L_x_119) ;  /* 0x0000000000048947 */ /* 0x000fea0003800000 */
[----:B------:R-:W-:Y:S01]  /*5cd0*/  BPT.TRAP 0x1 ;  /* 0x000000040000795c */ /* 0x000fe20000300000 */
.L_x_119:
[----:B------:R-:W0:Y:S01]  /*5ce0*/  S2R R5, SR_CgaCtaId ;  /* 0x0000000000057919 */ /* 0x000e220000008800 */
[----:B------:R-:W-:Y:S02]  /*5cf0*/  MOV R2, 0x400 ;  /* 0x0000040000027802 */ /* 0x000fe40000000f00 */
[----:B------:R-:W-:Y:S02]  /*5d00*/  SHF.L.U32 R4, R0, 0x1f, RZ ;  /* 0x0000001f00047819 */ /* 0x000fe400000006ff */
[----:B0-----:R-:W-:-:S05]  /*5d10*/  LEA R2, R5, R2, 0x18 ;  /* 0x0000000205027211 */ /* 0x001fca00078ec0ff */
[----:B------:R-:W-:-:S04]  /*5d20*/  VIADD R2, R2, 0x28 ;  /* 0x0000002802027836 */ /* 0x000fc80000000000 */
[C---:B------:R-:W-:Y:S02]  /*5d30*/  IMAD R7, R3.reuse, 0x8, R2 ;  /* 0x0000000803077824 */ /* 0x040fe400078e0202 */
[----:B------:R-:W-:Y:S02]  /*5d40*/  VIADD R3, R3, 0x1 ;  /* 0x0000000103037836 */ /* 0x000fe40000000000 */
[----:B------:R-:W0:Y:S03]  /*5d50*/  SYNCS.PHASECHK.TRANS64.TRYWAIT P0, [R7+URZ], R4 ;  /* 0x00000004070075a7 */ /* 0x000e26000800017f */
[----:B------:R-:W-:-:S04]  /*5d60*/  ISETP.NE.AND P1, PT, R3, 0x5, PT ;  /* 0x000000050300780c */ /* 0x000fc80003f25270 */
[----:B------:R-:W-:Y:S02]  /*5d70*/  SEL R5, RZ, 0x1, P1 ;  /* 0x00000001ff057807 */ /* 0x000fe40000800000 */
[----:B------:R-:W-:Y:S02]  /*5d80*/  SEL R3, R3, RZ, P1 ;  /* 0x000000ff03037207 */ /* 0x000fe40000800000 */
[----:B------:R-:W-:-:S03]  /*5d90*/  LOP3.LUT R6, R0, R5, RZ, 0x3c, !PT ;  /* 0x0000000500067212 */ /* 0x000fc600078e3cff */
[----:B------:R-:W-:Y:S01]  /*5da0*/  IMAD R8, R3, 0x8, R2 ;  /* 0x0000000803087824 */ /* 0x000fe200078e0202 */
[----:B------:R-:W-:Y:S01]  /*5db0*/  SHF.L.U32 R5, R6, 0x1f, RZ ;  /* 0x0000001f06057819 */ /* 0x000fe200000006ff */
[----:B0-----:R-:W-:Y:S06]  /*5dc0*/  @!P0 BRA `(.L_x_120) ;  /* 0x0000000400008947 */ /* 0x001fec0003800000 */
.L_x_132:
[----:B------:R-:W1:Y:S01]  /*5dd0*/  SYNCS.PHASECHK.TRANS64.TRYWAIT P0, [R8+URZ], R5 ;  /* 0x00000005080075a7 */ /* 0x000e62000800017f */
[----:B------:R-:W-:-:S05]  /*5de0*/  VIADD R0, R3, 0x1 ;  /* 0x0000000103007836 */ /* 0x000fca0000000000 */
[----:B------:R-:W-:-:S04]  /*5df0*/  ISETP.NE.AND P1, PT, R0, 0x5, PT ;  /* 0x000000050000780c */ /* 0x000fc80003f25270 */
[----:B------:R-:W-:Y:S02]  /*5e00*/  SEL R3, RZ, 0x1, P1 ;  /* 0x00000001ff037807 */ /* 0x000fe40000800000 */
[----:B0-----:R-:W-:Y:S02]  /*5e10*/  SEL R7, R0, RZ, P1 ;  /* 0x000000ff00077207 */ /* 0x001fe40000800000 */
[----:B------:R-:W-:-:S03]  /*5e20*/  LOP3.LUT R6, R6, R3, RZ, 0x3c, !PT ;  /* 0x0000000306067212 */ /* 0x000fc600078e3cff */
[----:B------:R-:W-:Y:S01]  /*5e30*/  IMAD R9, R7, 0x8, R2 ;  /* 0x0000000807097824 */ /* 0x000fe200078e0202 */
[----:B------:R-:W-:Y:S01]  /*5e40*/  SHF.L.U32 R4, R6, 0x1f, RZ ;  /* 0x0000001f06047819 */ /* 0x000fe200000006ff */
[----:B-1----:R-:W-:Y:S06]  /*5e50*/  @!P0 BRA `(.L_x_121) ;  /* 0x0000000000f08947 */ /* 0x002fec0003800000 */
.L_x_133:
[----:B------:R-:W1:Y:S01]  /*5e60*/  SYNCS.PHASECHK.TRANS64.TRYWAIT P0, [R9+URZ], R4 ;  /* 0x00000004090075a7 */ /* 0x000e62000800017f */
[----:B------:R-:W-:-:S05]  /*5e70*/  VIADD R0, R7, 0x1 ;  /* 0x0000000107007836 */ /* 0x000fca0000000000 */
[----:B------:R-:W-:-:S04]  /*5e80*/  ISETP.NE.AND P1, PT, R0, 0x5, PT ;  /* 0x000000050000780c */ /* 0x000fc80003f25270 */
[----:B------:R-:W-:Y:S02]  /*5e90*/  SEL R3, RZ, 0x1, P1 ;  /* 0x00000001ff037807 */ /* 0x000fe40000800000 */
[----:B------:R-:W-:Y:S02]  /*5ea0*/  SEL R7, R0, RZ, P1 ;  /* 0x000000ff00077207 */ /* 0x000fe40000800000 */
[----:B------:R-:W-:-:S03]  /*5eb0*/  LOP3.LUT R11, R6, R3, RZ, 0x3c, !PT ;  /* 0x00000003060b7212 */ /* 0x000fc600078e3cff */
[----:B------:R-:W-:Y:S01]  /*5ec0*/  IMAD R6, R7, 0x8, R2 ;  /* 0x0000000807067824 */ /* 0x000fe200078e0202 */
[----:B0-----:R-:W-:Y:S01]  /*5ed0*/  SHF.L.U32 R5, R11, 0x1f, RZ ;  /* 0x0000001f0b057819 */ /* 0x001fe200000006ff */
[----:B-1----:R-:W-:Y:S06]  /*5ee0*/  @!P0 BRA `(.L_x_122) ;  /* 0x0000000000e08947 */ /* 0x002fec0003800000 */
.L_x_134:
[----:B------:R-:W1:Y:S01]  /*5ef0*/  SYNCS.PHASECHK.TRANS64.TRYWAIT P0, [R6+URZ], R5 ;  /* 0x00000005060075a7 */ /* 0x000e62000800017f */
[----:B------:R-:W-:-:S05]  /*5f00*/  VIADD R0, R7, 0x1 ;  /* 0x0000000107007836 */ /* 0x000fca0000000000 */
[----:B------:R-:W-:-:S04]  /*5f10*/  ISETP.NE.AND P1, PT, R0, 0x5, PT ;  /* 0x000000050000780c */ /* 0x000fc80003f25270 */
[----:B0-----:R-:W-:Y:S02]  /*5f20*/  SEL R4, RZ, 0x1, P1 ;  /* 0x00000001ff047807 */ /* 0x001fe40000800000 */
[----:B------:R-:W-:Y:S02]  /*5f30*/  SEL R3, R0, RZ, P1 ;  /* 0x000000ff00037207 */ /* 0x000fe40000800000 */
[----:B------:R-:W-:Y:S01]  /*5f40*/  LOP3.LUT R0, R11, R4, RZ, 0x3c, !PT ;  /* 0x000000040b007212 */ /* 0x000fe200078e3cff */
[----:B-1----:R-:W-:Y:S06]  /*5f50*/  @!P0 BRA `(.L_x_123) ;  /* 0x0000000000d88947 */ /* 0x002fec0003800000 */
.L_x_135:
[----:B------:R-:W-:Y:S01]  /*5f60*/  IMAD R3, R3, 0x8, R2 ;  /* 0x0000000803037824 */ /* 0x000fe200078e0202 */
[----:B------:R-:W-:-:S07]  /*5f70*/  SHF.L.U32 R0, R0, 0x1f, RZ ;  /* 0x0000001f00007819 */ /* 0x000fce00000006ff */
.L_x_124:
[----:B-1----:R1:W2:Y:S02]  /*5f80*/  SYNCS.PHASECHK.TRANS64.TRYWAIT P0, [R3+URZ], R0 ;  /* 0x00000000030075a7 */ /* 0x0022a4000800017f */
[----:B--2---:R-:W-:Y:S05]  /*5f90*/  @!P0 NANOSLEEP.SYNCS 0x989680 ;  /* 0x009896800000895d */ /* 0x004fea0003900000 */
[----:B------:R-:W2:Y:S02]  /*5fa0*/  @!P0 SYNCS.PHASECHK.TRANS64 P0, [R3+URZ], R0 ;  /* 0x00000000030085a7 */ /* 0x000ea4000800007f */
[----:B--2---:R-:W-:Y:S05]  /*5fb0*/  @!P0 BRA `(.L_x_124) ;  /* 0xfffffffc00f08947 */ /* 0x004fea000383ffff */
.L_x_118:
[----:B------:R-:W-:Y:S05]  /*5fc0*/  BSYNC B0 ;  /* 0x0000000000007941 */ /* 0x000fea0003800000 */
.L_x_117:
[----:B------:R-:W-:Y:S05]  /*5fd0*/  EXIT ;  /* 0x000000000000794d */ /* 0x000fea0003800000 */
.L_x_21:
[----:B---3--:R3:W4:Y:S02]  /*5fe0*/  SYNCS.PHASECHK.TRANS64.TRYWAIT P1, [R3+URZ], R0 ;  /* 0x00000000030075a7 */ /* 0x008724000802017f */
[----:B----4-:R-:W-:Y:S05]  /*5ff0*/  @!P1 NANOSLEEP.SYNCS 0x989680 ;  /* 0x009896800000995d */ /* 0x010fea0003900000 */
[----:B------:R-:W4:Y:S02]  /*6000*/  @!P1 SYNCS.PHASECHK.TRANS64 P1, [R3+URZ], R0 ;  /* 0x00000000030095a7 */ /* 0x000f24000802007f */
[----:B----4-:R-:W-:Y:S05]  /*6010*/  @!P1 BRA `(.L_x_21) ;  /* 0xfffffffc00f09947 */ /* 0x010fea000383ffff */
[----:B------:R-:W-:Y:S05]  /*6020*/  BRA `(.L_x_20) ;  /* 0xffffffb400407947 */ /* 0x000fea000383ffff */
.L_x_26:
[----:B-1----:R1:W2:Y:S02]  /*6030*/  SYNCS.PHASECHK.TRANS64.TRYWAIT P1, [R5+URZ], R4 ;  /* 0x00000004050075a7 */ /* 0x0022a4000802017f */
[----:B--2---:R-:W-:Y:S05]  /*6040*/  @!P1 NANOSLEEP.SYNCS 0x989680 ;  /* 0x009896800000995d */ /* 0x004fea0003900000 */
[----:B------:R-:W2:Y:S02]  /*6050*/  @!P1 SYNCS.PHASECHK.TRANS64 P1, [R5+URZ], R4 ;  /* 0x00000004050095a7 */ /* 0x000ea4000802007f */
[----:B--2---:R-:W-:Y:S05]  /*6060*/  @!P1 BRA `(.L_x_26) ;  /* 0xfffffffc00f09947 */ /* 0x004fea000383ffff */
[----:B------:R-:W-:Y:S05]  /*6070*/  BRA `(.L_x_25) ;  /* 0xffffffb800307947 */ /* 0x000fea000383ffff */
.L_x_105:
[----:B------:R-:W-:Y:S01]  /*6080*/  BSSY B1, `(.L_x_125) ;  /* 0x0000006000017945 */ /* 0x000fe20003800000 */
[----:B------:R-:W-:-:S07]  /*6090*/  IMAD.MOV.U32 R15, RZ, RZ, -0x1 ;  /* 0xffffffffff0f7424 */ /* 0x000fce00078e00ff */
[----:B------:R-:W-:Y:S05]  /*60a0*/  WARPSYNC.COLLECTIVE R15, `(.L_x_126) ;  /* 0x000000000f0c7348 */ /* 0x000fea0003c00000 */
[----:B------:R-:W-:Y:S02]  /*60b0*/  ELECT P6, UR62, PT ;  /* 0x00000000003e782f */ /* 0x000fe400038c0000 */
[----:B------:R-:W-:Y:S01]  /*60c0*/  MOV R14, UR62 ;  /* 0x0000003e000e7c02 */ /* 0x000fe20008000f00 */
[----:B------:R-:W-:Y:S10]  /*60d0*/  ENDCOLLECTIVE ;  /* 0x000000000000791b */ /* 0x000ff40003800000 */
.L_x_126:
[----:B------:R-:W-:Y:S05]  /*60e0*/  BSYNC B1 ;  /* 0x0000000000017941 */ /* 0x000fea0003800000 */
.L_x_125:
[----:B------:R-:W-:Y:S05]  /*60f0*/  BRA `(.L_x_127) ;  /* 0xfffffff0001c7947 */ /* 0x000fea000383ffff */
.L_x_108:
[----:B-1----:R1:W2:Y:S02]  /*6100*/  SYNCS.PHASECHK.TRANS64.TRYWAIT P0, [R23+URZ+0x28], R14 ;  /* 0x0000280e170075a7 */ /* 0x0022a4000800017f */
[----:B--2---:R-:W-:Y:S05]  /*6110*/  @!P0 NANOSLEEP.SYNCS 0x989680 ;  /* 0x009896800000895d */ /* 0x004fea0003900000 */
[----:B------:R-:W2:Y:S02]  /*6120*/  @!P0 SYNCS.PHASECHK.TRANS64 P0, [R23+URZ+0x28], R14 ;  /* 0x0000280e170085a7 */ /* 0x000ea4000800007f */
[----:B--2---:R-:W-:Y:S05]  /*6130*/  @!P0 BRA `(.L_x_108) ;  /* 0xfffffffc00f08947 */ /* 0x004fea000383ffff */
[----:B------:R-:W-:Y:S05]  /*6140*/  BRA `(.L_x_128) ;  /* 0xfffffff000547947 */ /* 0x000fea000383ffff */
.L_x_116:
[----:B------:R-:W-:Y:S01]  /*6150*/  BSSY B0, `(.L_x_129) ;  /* 0x0000006000007945 */ /* 0x000fe20003800000 */
[----:B------:R-:W-:-:S07]  /*6160*/  IMAD.MOV.U32 R15, RZ, RZ, -0x1 ;  /* 0xffffffffff0f7424 */ /* 0x000fce00078e00ff */
[----:B------:R-:W-:Y:S05]  /*6170*/  WARPSYNC.COLLECTIVE R15, `(.L_x_130) ;  /* 0x000000000f0c7348 */ /* 0x000fea0003c00000 */
[----:B------:R-:W-:Y:S02]  /*6180*/  ELECT P6, UR62, PT ;  /* 0x00000000003e782f */ /* 0x000fe400038c0000 */
[----:B------:R-:W-:Y:S01]  /*6190*/  MOV R14, UR62 ;  /* 0x0000003e000e7c02 */ /* 0x000fe20008000f00 */
[----:B------:R-:W-:Y:S10]  /*61a0*/  ENDCOLLECTIVE ;  /* 0x000000000000791b */ /* 0x000ff40003800000 */
.L_x_130:
[----:B------:R-:W-:Y:S05]  /*61b0*/  BSYNC B0 ;  /* 0x0000000000007941 */ /* 0x000fea0003800000 */
.L_x_129:
[----:B------:R-:W-:Y:S05]  /*61c0*/  BRA `(.L_x_131) ;  /* 0xfffffff800ac7947 */ /* 0x000fea000383ffff */
.L_x_120:
[----:B0-----:R0:W1:Y:S02]  /*61d0*/  SYNCS.PHASECHK.TRANS64.TRYWAIT P0, [R7+URZ], R4 ;  /* 0x00000004070075a7 */ /* 0x001064000800017f */
[----:B-1----:R-:W-:Y:S05]  /*61e0*/  @!P0 NANOSLEEP.SYNCS 0x989680 ;  /* 0x009896800000895d */ /* 0x002fea0003900000 */
[----:B------:R-:W1:Y:S02]  /*61f0*/  @!P0 SYNCS.PHASECHK.TRANS64 P0, [R7+URZ], R4 ;  /* 0x00000004070085a7 */ /* 0x000e64000800007f */
[----:B-1----:R-:W-:Y:S05]  /*6200*/  @!P0 BRA `(.L_x_120) ;  /* 0xfffffffc00f08947 */ /* 0x002fea000383ffff */
[----:B------:R-:W-:Y:S05]  /*6210*/  BRA `(.L_x_132) ;  /* 0xfffffff800ec7947 */ /* 0x000fea000383ffff */
.L_x_121:
[----:B0-----:R0:W1:Y:S02]  /*6220*/  SYNCS.PHASECHK.TRANS64.TRYWAIT P0, [R8+URZ], R5 ;  /* 0x00000005080075a7 */ /* 0x001064000800017f */
[----:B-1----:R-:W-:Y:S05]  /*6230*/  @!P0 NANOSLEEP.SYNCS 0x989680 ;  /* 0x009896800000895d */ /* 0x002fea0003900000 */
[----:B------:R-:W1:Y:S02]  /*6240*/  @!P0 SYNCS.PHASECHK.TRANS64 P0, [R8+URZ], R5 ;  /* 0x00000005080085a7 */ /* 0x000e64000800007f */
[----:B-1----:R-:W-:Y:S05]  /*6250*/  @!P0 BRA `(.L_x_121) ;  /* 0xfffffffc00f08947 */ /* 0x002fea000383ffff */
[----:B------:R-:W-:Y:S05]  /*6260*/  BRA `(.L_x_133) ;  /* 0xfffffff800fc7947 */ /* 0x000fea000383ffff */
.L_x_122:
[----:B0-----:R0:W1:Y:S02]  /*6270*/  SYNCS.PHASECHK.TRANS64.TRYWAIT P0, [R9+URZ], R4 ;  /* 0x00000004090075a7 */ /* 0x001064000800017f */
[----:B-1----:R-:W-:Y:S05]  /*6280*/  @!P0 NANOSLEEP.SYNCS 0x989680 ;  /* 0x009896800000895d */ /* 0x002fea0003900000 */
[----:B------:R-:W1:Y:S02]  /*6290*/  @!P0 SYNCS.PHASECHK.TRANS64 P0, [R9+URZ], R4 ;  /* 0x00000004090085a7 */ /* 0x000e64000800007f */
[----:B-1----:R-:W-:Y:S05]  /*62a0*/  @!P0 BRA `(.L_x_122) ;  /* 0xfffffffc00f08947 */ /* 0x002fea000383ffff */
[----:B------:R-:W-:Y:S05]  /*62b0*/  BRA `(.L_x_134) ;  /* 0xfffffffc000c7947 */ /* 0x000fea000383ffff */
.L_x_123:
[----:B0-----:R0:W1:Y:S02]  /*62c0*/  SYNCS.PHASECHK.TRANS64.TRYWAIT P0, [R6+URZ], R5 ;  /* 0x00000005060075a7 */ /* 0x001064000800017f */
[----:B-1----:R-:W-:Y:S05]  /*62d0*/  @!P0 NANOSLEEP.SYNCS 0x989680 ;  /* 0x009896800000895d */ /* 0x002fea0003900000 */
[----:B------:R-:W1:Y:S02]  /*62e0*/  @!P0 SYNCS.PHASECHK.TRANS64 P0, [R6+URZ], R5 ;  /* 0x00000005060085a7 */ /* 0x000e64000800007f */
[----:B-1----:R-:W-:Y:S05]  /*62f0*/  @!P0 BRA `(.L_x_123) ;  /* 0xfffffffc00f08947 */ /* 0x002fea000383ffff */
[----:B------:R-:W-:Y:S05]  /*6300*/  BRA `(.L_x_135) ;  /* 0xfffffffc00147947 */ /* 0x000fea000383ffff */
.L_x_136:
[----:B------:R-:W-:-:S00]  /*6310*/  BRA `(.L_x_136) ;  /* 0xfffffffc00fc7947 */ /* 0x000fc0000383ffff */
[----:B------:R-:W-:-:S00]  /*6320*/  NOP ;  /* 0x0000000000007918 */ /* 0x000fc00000000000 */
        /* <DEDUP_REMOVED lines=13> */
.L_x_137:


//--------------------- .nv.global.init           --------------------------
	.section	.nv.global.init,"aw",@progbits
.nv.global.init:
	.type		$str$22,@object
	.size		$str$22,($str$23 - $str$22)
$str$22:
        /*0000*/ 	.byte	0x6b, 0x5f, 0x74, 0x69, 0x6c, 0x65, 0x5f, 0x63, 0x6f, 0x75, 0x6e, 0x74, 0x20, 0x3e, 0x3d, 0x20
        /*0010*/ 	.byte	0x31, 0x00
	.type		$str$23,@object
	.size		$str$23,(__unnamed_1 - $str$23)
$str$23:
        /*0012*/ 	.byte	0x2f, 0x74, 0x6d, 0x70, 0x2f, 0x63, 0x75, 0x74, 0x6c, 0x61, 0x73, 0x73, 0x5f, 0x73, 0x77, 0x65
        /*0022*/ 	.byte	0x65, 0x70, 0x5f, 0x73, 0x72, 0x63, 0x2f, 0x69, 0x6e, 0x63, 0x6c, 0x75, 0x64, 0x65, 0x2f, 0x63
        /*0032*/ 	.byte	0x75, 0x74, 0x6c, 0x61, 0x73, 0x73, 0x2f, 0x67, 0x65, 0x6d, 0x6d, 0x2f, 0x63, 0x6f, 0x6c, 0x6c
        /*0042*/ 	.byte	0x65, 0x63, 0x74, 0x69, 0x76, 0x65, 0x2f, 0x73, 0x6d, 0x39, 0x30, 0x5f, 0x6d, 0x6d, 0x61, 0x5f
        /*0052*/ 	.byte	0x74, 0x6d, 0x61, 0x5f, 0x67, 0x6d, 0x6d, 0x61, 0x5f, 0x73, 0x73, 0x5f, 0x77, 0x61, 0x72, 0x70
        /*0062*/ 	.byte	0x73, 0x70, 0x65, 0x63, 0x69, 0x61, 0x6c, 0x69, 0x7a, 0x65, 0x64, 0x2e, 0x68, 0x70, 0x70, 0x00
	.type		__unnamed_1,@object
	.size		__unnamed_1,(.L_0 - __unnamed_1)
__unnamed_1:
        /*0072*/ 	.byte	0x76, 0x6f, 0x69, 0x64, 0x20, 0x63, 0x75, 0x74, 0x6c, 0x61, 0x73, 0x73, 0x3a, 0x3a, 0x67, 0x65
        /* <DEDUP_REMOVED lines=177> */
        /*0b92*/ 	.byte	0x74, 0x69, 0x74, 0x79, 0x5d, 0x00
.L_0:


//--------------------- .nv.shared._ZN7cutlass13device_kernelINS_4gemm6kernel13GemmUniversalIN4cute5tupleIJiiiiEEENS1_10collective13CollectiveMmaINS1_34MainloopSm90TmaGmmaWarpSpecializedILi5ENS5_IJNS4_1CILi2EEENSA_ILi1EEESC_EEENS1_35KernelTmaWarpSpecializedCooperativeEEENS5_IJNSA_ILi128EEENSA_ILi64EEENSA_ILi32EEEEEENS_10tfloat32_tENS5_IJlSC_lEEESK_SL_NS4_8TiledMMAINS4_8MMA_AtomIJNS4_4SM904GMMA29MMA_64x64x8_F32TF32TF32_SS_TNILNSP_7ScaleInE1ELSR_1EEEEEENS4_6LayoutISD_NS5_IJSC_NSA_ILi0EEESV_EEEEENS5_IJNS4_10UnderscoreESY_SY_EEEEENS4_13SM90_TMA_LOADENS4_14ComposedLayoutINS4_7SwizzleILi3ELi4ELi3EEENS4_18smem_ptr_flag_bitsILi32EEENSU_INS5_IJNSA_ILi8EEESI_EEENS5_IJSI_SC_EEEEEEEvNS4_8identityENS4_23SM90_TMA_LOAD_MULTICASTES1B_vS1C_EENS_8epilogue10collective6detail29Sm90TmaWarpSpecializedAdapterINS1G_15DefaultEpilogueISK_SL_SL_NS1F_6thread17LinearCombinationISK_Li1EffLNS1K_9ScaleType4KindE0ELNS_15FloatRoundStyleE2ESK_EENS1_15EpilogueDefaultEEEEEvvEEEEvNT_6ParamsE --------------------------
	.section	.nv.shared._ZN7cutlass13device_kernelINS_4gemm6kernel13GemmUniversalIN4cute5tupleIJiiiiEEENS1_10collective13CollectiveMmaINS1_34MainloopSm90TmaGmmaWarpSpecializedILi5ENS5_IJNS4_1CILi2EEENSA_ILi1EEESC_EEENS1_35KernelTmaWarpSpecializedCooperativeEEENS5_IJNSA_ILi128EEENSA_ILi64EEENSA_ILi32EEEEEENS_10tfloat32_tENS5_IJlSC_lEEESK_SL_NS4_8TiledMMAINS4_8MMA_AtomIJNS4_4SM904GMMA29MMA_64x64x8_F32TF32TF32_SS_TNILNSP_7ScaleInE1ELSR_1EEEEEENS4_6LayoutISD_NS5_IJSC_NSA_ILi0EEESV_EEEEENS5_IJNS4_10UnderscoreESY_SY_EEEEENS4_13SM90_TMA_LOADENS4_14ComposedLayoutINS4_7SwizzleILi3ELi4ELi3EEENS4_18smem_ptr_flag_bitsILi32EEENSU_INS5_IJNSA_ILi8EEESI_EEENS5_IJSI_SC_EEEEEEEvNS4_8identityENS4_23SM90_TMA_LOAD_MULTICASTES1B_vS1C_EENS_8epilogue10collective6detail29Sm90TmaWarpSpecializedAdapterINS1G_15DefaultEpilogueISK_SL_SL_NS1F_6thread17LinearCombinationISK_Li1EffLNS1K_9ScaleType4KindE0ELNS_15FloatRoundStyleE2ESK_EENS1_15EpilogueDefaultEEEEEvvEEEEvNT_6ParamsE,"aw",@nobits
	.sectionflags	@""
	.align	16
	.zero		1024


//--------------------- .nv.shared.reserved.0     --------------------------
	.section	.nv.shared.reserved.0,"aw",@nobits
	.weak		__nv_reservedSMEM_offset_0_alias
	.size		__nv_reservedSMEM_offset_0_alias, 0, 0
	.other		__nv_reservedSMEM_offset_0_alias,@"STO_CUDA_RESERVED_SHARED STV_DEFAULT"
__nv_reservedSMEM_offset_0_alias:
	.zero		0


//--------------------- .nv.global                --------------------------
	.section	.nv.global,"aw",@nobits
.nv.global:
	.type		_ZN39_INTERNAL_0799a73d_4_k_cu_175a565a_65414cute1_E,@object
	.size		_ZN39_INTERNAL_0799a73d_4_k_cu_175a565a_65414cute1_E,(_ZN39_INTERNAL_0799a73d_4_k_cu_175a565a_65414cuda3std3__45__cpo6cbeginE - _ZN39_INTERNAL_0799a73d_4_k_cu_175a565a_65414cute1_E)
_ZN39_INTERNAL_0799a73d_4_k_cu_175a565a_65414cute1_E:
	.zero		1
	.type		_ZN39_INTERNAL_0799a73d_4_k_cu_175a565a_65414cuda3std3__45__cpo6cbeginE,@object
	.size		_ZN39_INTERNAL_0799a73d_4_k_cu_175a565a_65414cuda3std3__45__cpo6cbeginE,(_ZN39_INTERNAL_0799a73d_4_k_cu_175a565a_65414cuda3std3__48in_placeE - _ZN39_INTERNAL_0799a73d_4_k_cu_175a565a_65414cuda3std3__45__cpo6cbeginE)
_ZN39_INTERNAL_0799a73d_4_k_cu_175a565a_65414cuda3std3__45__cpo6cbeginE:
	.zero		1
	.type		_ZN39_INTERNAL_0799a73d_4_k_cu_175a565a_65414cuda3std3__48in_placeE,@object
	.size		_ZN39_INTERNAL_0799a73d_4_k_cu_175a565a_65414cuda3std3__48in_placeE,(_ZN39_INTERNAL_0799a73d_4_k_cu_175a565a_65414cuda3std6ranges3__45__cpo9iter_moveE - _ZN39_INTERNAL_0799a73d_4_k_cu_175a565a_65414cuda3std3__48in_placeE)
_ZN39_INTERNAL_0799a73d_4_k_cu_175a565a_65414cuda3std3__48in_placeE:
	.zero		1
	.type		_ZN39_INTERNAL_0799a73d_4_k_cu_175a565a_65414cuda3std6ranges3__45__cpo9iter_moveE,@object
	.size		_ZN39_INTERNAL_0799a73d_4_k_cu_175a565a_65414cuda3std6ranges3__45__cpo9iter_moveE,(_ZN39_INTERNAL_0799a73d_4_k_cu_175a565a_65414cuda3std3__45__cpo5beginE - _ZN39_INTERNAL_0799a73d_4_k_cu_175a565a_65414cuda3std6ranges3__45__cpo9iter_moveE)
_ZN39_INTERNAL_0799a73d_4_k_cu_175a565a_65414cuda3std6ranges3__45__cpo9iter_moveE:
	.zero		1
	.type		_ZN39_INTERNAL_0799a73d_4_k_cu_175a565a_65414cuda3std3__45__cpo5beginE,@object
	.size		_ZN39_INTERNAL_0799a73d_4_k_cu_175a565a_65414cuda3std3__45__cpo5beginE,(_ZN39_INTERNAL_0799a73d_4_k_cu_175a565a_65414cuda3std3__441_GLOBAL__N__0799a73d_4_k_cu_175a565a_65416ignoreE - _ZN39_INTERNAL_0799a73d_4_k_cu_175a565a_65414cuda3std3__45__cpo5beginE)
_ZN39_INTERNAL_0799a73d_4_k_cu_175a565a_65414cuda3std3__45__cpo5beginE:
	.zero		1
	.type		_ZN39_INTERNAL_0799a73d_4_k_cu_175a565a_65414cuda3std3__441_GLOBAL__N__0799a73d_4_k_cu_175a565a_65416ignoreE,@object
	.size		_ZN39_INTERNAL_0799a73d_4_k_cu_175a565a_65414cuda3std3__441_GLOBAL__N__0799a73d_4_k_cu_175a565a_65416ignoreE,(_ZN39_INTERNAL_0799a73d_4_k_cu_175a565a_65414cute7productE - _ZN39_INTERNAL_0799a73d_4_k_cu_175a565a_65414cuda3std3__441_GLOBAL__N__0799a73d_4_k_cu_175a565a_65416ignoreE)
_ZN39_INTERNAL_0799a73d_4_k_cu_175a565a_65414cuda3std3__441_GLOBAL__N__0799a73d_4_k_cu_175a565a_65416ignoreE:
	.zero		1
	.type		_ZN39_INTERNAL_0799a73d_4_k_cu_175a565a_65414cute7productE,@object
	.size		_ZN39_INTERNAL_0799a73d_4_k_cu_175a565a_65414cute7productE,(_ZN39_INTERNAL_0799a73d_4_k_cu_175a565a_65414cuda3std3__45__cpo3endE - _ZN39_INTERNAL_0799a73d_4_k_cu_175a565a_65414cute7productE)
_ZN39_INTERNAL_0799a73d_4_k_cu_175a565a_65414cute7productE:
	.zero		1
	.type		_ZN39_INTERNAL_0799a73d_4_k_cu_175a565a_65414cuda3std3__45__cpo3endE,@object
	.size		_ZN39_INTERNAL_0799a73d_4_k_cu_175a565a_65414cuda3std3__45__cpo3endE,(_ZN39_INTERNAL_0799a73d_4_k_cu_175a565a_65414cuda3std3__419piecewise_constructE - _ZN39_INTERNAL_0799a73d_4_k_cu_175a565a_65414cuda3std3__45__cpo3endE)
_ZN39_INTERNAL_0799a73d_4_k_cu_175a565a_65414cuda3std3__45__cpo3endE:
	.zero		1
	.type		_ZN39_INTERNAL_0799a73d_4_k_cu_175a565a_65414cuda3std3__419piecewise_constructE,@object
	.size		_ZN39_INTERNAL_0799a73d_4_k_cu_175a565a_65414cuda3std3__419piecewise_constructE,(_ZN39_INTERNAL_0799a73d_4_k_cu_175a565a_65414cuda3std3__45__cpo4cendE - _ZN39_INTERNAL_0799a73d_4_k_cu_175a565a_65414cuda3std3__419piecewise_constructE)
_ZN39_INTERNAL_0799a73d_4_k_cu_175a565a_65414cuda3std3__419piecewise_constructE:
	.zero		1
	.type		_ZN39_INTERNAL_0799a73d_4_k_cu_175a565a_65414cuda3std3__45__cpo4cendE,@object
	.size		_ZN39_INTERNAL_0799a73d_4_k_cu_175a565a_65414cuda3std3__45__cpo4cendE,(_ZN39_INTERNAL_0799a73d_4_k_cu_175a565a_65414cuda3std6ranges3__45__cpo4swapE - _ZN39_INTERNAL_0799a73d_4_k_cu_175a565a_65414cuda3std3__45__cpo4cendE)
_ZN39_INTERNAL_0799a73d_4_k_cu_175a565a_65414cuda3std3__45__cpo4cendE:
	.zero		1
	.type		_ZN39_INTERNAL_0799a73d_4_k_cu_175a565a_65414cuda3std6ranges3__45__cpo4swapE,@object
	.size		_ZN39_INTERNAL_0799a73d_4_k_cu_175a565a_65414cuda3std6ranges3__45__cpo4swapE,(.L_8 - _ZN39_INTERNAL_0799a73d_4_k_cu_175a565a_65414cuda3std6ranges3__45__cpo4swapE)
_ZN39_INTERNAL_0799a73d_4_k_cu_175a565a_65414cuda3std6ranges3__45__cpo4swapE:
	.zero		1
.L_8:


//--------------------- .nv.constant0._ZN7cutlass13device_kernelINS_4gemm6kernel13GemmUniversalIN4cute5tupleIJiiiiEEENS1_10collective13CollectiveMmaINS1_34MainloopSm90TmaGmmaWarpSpecializedILi5ENS5_IJNS4_1CILi2EEENSA_ILi1EEESC_EEENS1_35KernelTmaWarpSpecializedCooperativeEEENS5_IJNSA_ILi128EEENSA_ILi64EEENSA_ILi32EEEEEENS_10tfloat32_tENS5_IJlSC_lEEESK_SL_NS4_8TiledMMAINS4_8MMA_AtomIJNS4_4SM904GMMA29MMA_64x64x8_F32TF32TF32_SS_TNILNSP_7ScaleInE1ELSR_1EEEEEENS4_6LayoutISD_NS5_IJSC_NSA_ILi0EEESV_EEEEENS5_IJNS4_10UnderscoreESY_SY_EEEEENS4_13SM90_TMA_LOADENS4_14ComposedLayoutINS4_7SwizzleILi3ELi4ELi3EEENS4_18smem_ptr_flag_bitsILi32EEENSU_INS5_IJNSA_ILi8EEESI_EEENS5_IJSI_SC_EEEEEEEvNS4_8identityENS4_23SM90_TMA_LOAD_MULTICASTES1B_vS1C_EENS_8epilogue10collective6detail29Sm90TmaWarpSpecializedAdapterINS1G_15DefaultEpilogueISK_SL_SL_NS1F_6thread17LinearCombinationISK_Li1EffLNS1K_9ScaleType4KindE0ELNS_15FloatRoundStyleE2ESK_EENS1_15EpilogueDefaultEEEEEvvEEEEvNT_6ParamsE --------------------------
	.section	.nv.constant0._ZN7cutlass13device_kernelINS_4gemm6kernel13GemmUniversalIN4cute5tupleIJiiiiEEENS1_10collective13CollectiveMmaINS1_34MainloopSm90TmaGmmaWarpSpecializedILi5ENS5_IJNS4_1CILi2EEENSA_ILi1EEESC_EEENS1_35KernelTmaWarpSpecializedCooperativeEEENS5_IJNSA_ILi128EEENSA_ILi64EEENSA_ILi32EEEEEENS_10tfloat32_tENS5_IJlSC_lEEESK_SL_NS4_8TiledMMAINS4_8MMA_AtomIJNS4_4SM904GMMA29MMA_64x64x8_F32TF32TF32_SS_TNILNSP_7ScaleInE1ELSR_1EEEEEENS4_6LayoutISD_NS5_IJSC_NSA_ILi0EEESV_EEEEENS5_IJNS4_10UnderscoreESY_SY_EEEEENS4_13SM90_TMA_LOADENS4_14ComposedLayoutINS4_7SwizzleILi3ELi4ELi3EEENS4_18smem_ptr_flag_bitsILi32EEENSU_INS5_IJNSA_ILi8EEESI_EEENS5_IJSI_SC_EEEEEEEvNS4_8identityENS4_23SM90_TMA_LOAD_MULTICASTES1B_vS1C_EENS_8epilogue10collective6detail29Sm90TmaWarpSpecializedAdapterINS1G_15DefaultEpilogueISK_SL_SL_NS1F_6thread17LinearCombinationISK_Li1EffLNS1K_9ScaleType4KindE0ELNS_15FloatRoundStyleE2ESK_EENS1_15EpilogueDefaultEEEEEvvEEEEvNT_6ParamsE,"a",@progbits
	.sectionflags	@""
	.align	4
.nv.constant0._ZN7cutlass13device_kernelINS_4gemm6kernel13GemmUniversalIN4cute5tupleIJiiiiEEENS1_10collective13CollectiveMmaINS1_34MainloopSm90TmaGmmaWarpSpecializedILi5ENS5_IJNS4_1CILi2EEENSA_ILi1EEESC_EEENS1_35KernelTmaWarpSpecializedCooperativeEEENS5_IJNSA_ILi128EEENSA_ILi64EEENSA_ILi32EEEEEENS_10tfloat32_tENS5_IJlSC_lEEESK_SL_NS4_8TiledMMAINS4_8MMA_AtomIJNS4_4SM904GMMA29MMA_64x64x8_F32TF32TF32_SS_TNILNSP_7ScaleInE1ELSR_1EEEEEENS4_6LayoutISD_NS5_IJSC_NSA_ILi0EEESV_EEEEENS5_IJNS4_10UnderscoreESY_SY_EEEEENS4_13SM90_TMA_LOADENS4_14ComposedLayoutINS4_7SwizzleILi3ELi4ELi3EEENS4_18smem_ptr_flag_bitsILi32EEENSU_INS5_IJNSA_ILi8EEESI_EEENS5_IJSI_SC_EEEEEEEvNS4_8identityENS4_23SM90_TMA_LOAD_MULTICASTES1B_vS1C_EENS_8epilogue10collective6detail29Sm90TmaWarpSpecializedAdapterINS1G_15DefaultEpilogueISK_SL_SL_NS1F_6thread17LinearCombinationISK_Li1EffLNS1K_9ScaleType4KindE0ELNS_15FloatRoundStyleE2ESK_EENS1_15EpilogueDefaultEEEEEvvEEEEvNT_6ParamsE:
	.zero		1664


//--------------------- SYMBOLS --------------------------

	.type		.nv.reservedSmem.offset0,@object
	.size		.nv.reservedSmem.offset0,0x4
	.type		__assertfail,@function
